// auto-generated by cutlass_sweep.gemm — config: {"arch": "sm_90", "cluster_m": 2, "cluster_n": 1, "dtype": "e4m3", "dtype_b": "e4m3", "layout": "nt", "stages": 0, "tile_k": 256, "tile_m": 64, "tile_n": 160}
#include "cutlass/cutlass.h"
#include "cutlass/gemm/collective/collective_builder.hpp"
#include "cutlass/gemm/device/gemm_universal_adapter.h"
#include "cutlass/gemm/kernel/gemm_universal.hpp"
#include "cutlass/epilogue/collective/collective_builder.hpp"

using ElemA = cutlass::float_e4m3_t;
using ElemB = cutlass::float_e4m3_t;
using ElemCD = cutlass::float_e4m3_t;
using Acc  = float;
using TileShape    = cute::Shape<cute::_64, cute::_160, cute::_256>;
using ClusterShape = cute::Shape<cute::_2, cute::_1, cute::_1>;

using CollectiveEpilogue = typename cutlass::epilogue::collective::CollectiveBuilder<
    cutlass::arch::Sm90, cutlass::arch::OpClassTensorOp,
    TileShape, ClusterShape,
    cutlass::epilogue::collective::EpilogueTileAuto,
    Acc, Acc,
    ElemCD, cutlass::layout::RowMajor, 128 / cutlass::sizeof_bits<ElemCD>::value,
    ElemCD, cutlass::layout::RowMajor, 128 / cutlass::sizeof_bits<ElemCD>::value,
    cutlass::epilogue::collective::EpilogueScheduleAuto
  >::CollectiveOp;

using CollectiveMainloop = typename cutlass::gemm::collective::CollectiveBuilder<
    cutlass::arch::Sm90, cutlass::arch::OpClassTensorOp,
    ElemA, cutlass::layout::RowMajor, 128 / cutlass::sizeof_bits<ElemA>::value,
    ElemB, cutlass::layout::ColumnMajor, 128 / cutlass::sizeof_bits<ElemB>::value,
    Acc,
    TileShape, ClusterShape,
    cutlass::gemm::collective::StageCountAutoCarveout<static_cast<int>(sizeof(typename CollectiveEpilogue::SharedStorage))>,
    cutlass::gemm::collective::KernelScheduleAuto
  >::CollectiveOp;

using GemmKernel = cutlass::gemm::kernel::GemmUniversal<
    cute::Shape<int,int,int,int>,
    CollectiveMainloop,
    CollectiveEpilogue
>;
using Gemm = cutlass::gemm::device::GemmUniversalAdapter<GemmKernel>;

// Force the device kernel symbol into the cubin without needing a host main.
auto* _anchor = &cutlass::device_kernel<GemmKernel>;


// ===== COMPILED SASS (sm_90a) =====

	.target	sm_90a

	.elftype	@"ET_EXEC"


//--------------------- .note.nv.tkinfo           --------------------------
	.section	.note.nv.tkinfo,"",@"SHT_NOTE"
	.sectionflags	@"SHF_NOTE_NV_TKINFO"
	.tkinfo
        /*0018*/ 	.word	0x00000002
        /*0030*/ 	.string	""
        /*0030*/ 	.string	"ptxas"
        /*0030*/ 	.string	"Cuda compilation tools, release 13.0, V13.0.88"
        /*0030*/ 	.string	"Build cuda_13.0.r13.0/compiler.36424714_0"
        /*0030*/ 	.string	"-arch sm_90a -m 64 "



//--------------------- .note.nv.cuinfo           --------------------------
	.section	.note.nv.cuinfo,"",@"SHT_NOTE"
	.sectionflags	@"SHF_NOTE_NV_CUINFO"
        /*0018*/ 	.short	0x0002
        /*001a*/ 	.short	0x005a
        /*001c*/ 	.short	0x0082
	.zero		2


//--------------------- .nv.info                  --------------------------
	.section	.nv.info,"",@"SHT_CUDA_INFO"
	.align	4


	//----- nvinfo : EIATTR_REGCOUNT
	.align		4
        /*0000*/ 	.byte	0x04, 0x2f
        /*0002*/ 	.short	(.L_12 - .L_11)
	.align		4
.L_11:
        /*0004*/ 	.word	index@(_ZN7cutlass13device_kernelINS_4gemm6kernel13GemmUniversalIN4cute5tupleIJiiiiEEENS1_10collective13CollectiveMmaINS1_37MainloopSm90TmaGmmaWarpSpecializedFP8ILi4ENS5_IJNS4_1CILi2EEENSA_ILi1EEESC_EEENS1_32KernelTmaWarpSpecializedPingpongEEENS5_IJNSA_ILi64EEENSA_ILi160EEENSA_ILi256EEEEEENS_12float_e4m3_tENS5_IJlSC_lEEESK_SL_NS4_8TiledMMAINS4_8MMA_AtomIJNS4_4SM904GMMA30MMA_64x32x32_F32E4M3E4M3_SS_TNILNSP_7ScaleInE1ELSR_1EEEEEENS4_6LayoutINS5_IJSC_SC_SC_EEENS5_IJNSA_ILi0EEESW_SW_EEEEENS5_IJNS4_10UnderscoreESZ_SZ_EEEEENS4_13SM90_TMA_LOADENS4_14ComposedLayoutINS4_7SwizzleILi3ELi4ELi3EEENS4_18smem_ptr_flag_bitsILi8EEENSU_INS5_IJNSA_ILi8EEENSA_ILi128EEEEEENS5_IJS19_SC_EEEEEEEvNS4_8identityENS4_23SM90_TMA_LOAD_MULTICASTES1D_vS1E_EENS_8epilogue10collective6detail29Sm90TmaWarpSpecializedAdapterINS1I_15DefaultEpilogueISK_SL_SL_NS1H_6thread17LinearCombinationISK_Li1EffLNS1M_9ScaleType4KindE0ELNS_15FloatRoundStyleE2ESK_EENS1_15EpilogueDefaultEEEEEvvEEEEvNT_6ParamsE)
        /*0008*/ 	.word	0x000000a8


	//----- nvinfo : EIATTR_FRAME_SIZE
	.align		4
.L_12:
        /*000c*/ 	.byte	0x04, 0x11
        /*000e*/ 	.short	(.L_14 - .L_13)
	.align		4
.L_13:
        /*0010*/ 	.word	index@(_ZN7cutlass13device_kernelINS_4gemm6kernel13GemmUniversalIN4cute5tupleIJiiiiEEENS1_10collective13CollectiveMmaINS1_37MainloopSm90TmaGmmaWarpSpecializedFP8ILi4ENS5_IJNS4_1CILi2EEENSA_ILi1EEESC_EEENS1_32KernelTmaWarpSpecializedPingpongEEENS5_IJNSA_ILi64EEENSA_ILi160EEENSA_ILi256EEEEEENS_12float_e4m3_tENS5_IJlSC_lEEESK_SL_NS4_8TiledMMAINS4_8MMA_AtomIJNS4_4SM904GMMA30MMA_64x32x32_F32E4M3E4M3_SS_TNILNSP_7ScaleInE1ELSR_1EEEEEENS4_6LayoutINS5_IJSC_SC_SC_EEENS5_IJNSA_ILi0EEESW_SW_EEEEENS5_IJNS4_10UnderscoreESZ_SZ_EEEEENS4_13SM90_TMA_LOADENS4_14ComposedLayoutINS4_7SwizzleILi3ELi4ELi3EEENS4_18smem_ptr_flag_bitsILi8EEENSU_INS5_IJNSA_ILi8EEENSA_ILi128EEEEEENS5_IJS19_SC_EEEEEEEvNS4_8identityENS4_23SM90_TMA_LOAD_MULTICASTES1D_vS1E_EENS_8epilogue10collective6detail29Sm90TmaWarpSpecializedAdapterINS1I_15DefaultEpilogueISK_SL_SL_NS1H_6thread17LinearCombinationISK_Li1EffLNS1M_9ScaleType4KindE0ELNS_15FloatRoundStyleE2ESK_EENS1_15EpilogueDefaultEEEEEvvEEEEvNT_6ParamsE)
        /*0014*/ 	.word	0x00000000


	//----- nvinfo : EIATTR_MIN_STACK_SIZE
	.align		4
.L_14:
        /*0018*/ 	.byte	0x04, 0x12
        /*001a*/ 	.short	(.L_16 - .L_15)
	.align		4
.L_15:
        /*001c*/ 	.word	index@(_ZN7cutlass13device_kernelINS_4gemm6kernel13GemmUniversalIN4cute5tupleIJiiiiEEENS1_10collective13CollectiveMmaINS1_37MainloopSm90TmaGmmaWarpSpecializedFP8ILi4ENS5_IJNS4_1CILi2EEENSA_ILi1EEESC_EEENS1_32KernelTmaWarpSpecializedPingpongEEENS5_IJNSA_ILi64EEENSA_ILi160EEENSA_ILi256EEEEEENS_12float_e4m3_tENS5_IJlSC_lEEESK_SL_NS4_8TiledMMAINS4_8MMA_AtomIJNS4_4SM904GMMA30MMA_64x32x32_F32E4M3E4M3_SS_TNILNSP_7ScaleInE1ELSR_1EEEEEENS4_6LayoutINS5_IJSC_SC_SC_EEENS5_IJNSA_ILi0EEESW_SW_EEEEENS5_IJNS4_10UnderscoreESZ_SZ_EEEEENS4_13SM90_TMA_LOADENS4_14ComposedLayoutINS4_7SwizzleILi3ELi4ELi3EEENS4_18smem_ptr_flag_bitsILi8EEENSU_INS5_IJNSA_ILi8EEENSA_ILi128EEEEEENS5_IJS19_SC_EEEEEEEvNS4_8identityENS4_23SM90_TMA_LOAD_MULTICASTES1D_vS1E_EENS_8epilogue10collective6detail29Sm90TmaWarpSpecializedAdapterINS1I_15DefaultEpilogueISK_SL_SL_NS1H_6thread17LinearCombinationISK_Li1EffLNS1M_9ScaleType4KindE0ELNS_15FloatRoundStyleE2ESK_EENS1_15EpilogueDefaultEEEEEvvEEEEvNT_6ParamsE)
        /*0020*/ 	.word	0x00000000
.L_16:


//--------------------- .nv.compat                --------------------------
	.section	.nv.compat,"",@"SHT_CUDA_COMPAT_INFO"
	.align	4
        /*0000*/ 	.byte	0x02, 0x09, 0x01, 0x00, 0x02, 0x02, 0x04, 0x00, 0x02, 0x05, 0x05, 0x00, 0x03, 0x07, 0x01, 0x01
        /*0010*/ 	.byte	0x02, 0x03, 0x01, 0x00, 0x02, 0x06, 0x01, 0x00, 0x04, 0x0b, 0x08, 0x00, 0x00, 0x00, 0x00, 0x00
        /*0020*/ 	.byte	0x00, 0x00, 0x00, 0x00


//--------------------- .nv.info._ZN7cutlass13device_kernelINS_4gemm6kernel13GemmUniversalIN4cute5tupleIJiiiiEEENS1_10collective13CollectiveMmaINS1_37MainloopSm90TmaGmmaWarpSpecializedFP8ILi4ENS5_IJNS4_1CILi2EEENSA_ILi1EEESC_EEENS1_32KernelTmaWarpSpecializedPingpongEEENS5_IJNSA_ILi64EEENSA_ILi160EEENSA_ILi256EEEEEENS_12float_e4m3_tENS5_IJlSC_lEEESK_SL_NS4_8TiledMMAINS4_8MMA_AtomIJNS4_4SM904GMMA30MMA_64x32x32_F32E4M3E4M3_SS_TNILNSP_7ScaleInE1ELSR_1EEEEEENS4_6LayoutINS5_IJSC_SC_SC_EEENS5_IJNSA_ILi0EEESW_SW_EEEEENS5_IJNS4_10UnderscoreESZ_SZ_EEEEENS4_13SM90_TMA_LOADENS4_14ComposedLayoutINS4_7SwizzleILi3ELi4ELi3EEENS4_18smem_ptr_flag_bitsILi8EEENSU_INS5_IJNSA_ILi8EEENSA_ILi128EEEEEENS5_IJS19_SC_EEEEEEEvNS4_8identityENS4_23SM90_TMA_LOAD_MULTICASTES1D_vS1E_EENS_8epilogue10collective6detail29Sm90TmaWarpSpecializedAdapterINS1I_15DefaultEpilogueISK_SL_SL_NS1H_6thread17LinearCombinationISK_Li1EffLNS1M_9ScaleType4KindE0ELNS_15FloatRoundStyleE2ESK_EENS1_15EpilogueDefaultEEEEEvvEEEEvNT_6ParamsE --------------------------
	.section	.nv.info._ZN7cutlass13device_kernelINS_4gemm6kernel13GemmUniversalIN4cute5tupleIJiiiiEEENS1_10collective13CollectiveMmaINS1_37MainloopSm90TmaGmmaWarpSpecializedFP8ILi4ENS5_IJNS4_1CILi2EEENSA_ILi1EEESC_EEENS1_32KernelTmaWarpSpecializedPingpongEEENS5_IJNSA_ILi64EEENSA_ILi160EEENSA_ILi256EEEEEENS_12float_e4m3_tENS5_IJlSC_lEEESK_SL_NS4_8TiledMMAINS4_8MMA_AtomIJNS4_4SM904GMMA30MMA_64x32x32_F32E4M3E4M3_SS_TNILNSP_7ScaleInE1ELSR_1EEEEEENS4_6LayoutINS5_IJSC_SC_SC_EEENS5_IJNSA_ILi0EEESW_SW_EEEEENS5_IJNS4_10UnderscoreESZ_SZ_EEEEENS4_13SM90_TMA_LOADENS4_14ComposedLayoutINS4_7SwizzleILi3ELi4ELi3EEENS4_18smem_ptr_flag_bitsILi8EEENSU_INS5_IJNSA_ILi8EEENSA_ILi128EEEEEENS5_IJS19_SC_EEEEEEEvNS4_8identityENS4_23SM90_TMA_LOAD_MULTICASTES1D_vS1E_EENS_8epilogue10collective6detail29Sm90TmaWarpSpecializedAdapterINS1I_15DefaultEpilogueISK_SL_SL_NS1H_6thread17LinearCombinationISK_Li1EffLNS1M_9ScaleType4KindE0ELNS_15FloatRoundStyleE2ESK_EENS1_15EpilogueDefaultEEEEEvvEEEEvNT_6ParamsE,"",@"SHT_CUDA_INFO"
	.sectionflags	@""
	.align	4


	//----- nvinfo : EIATTR_CUDA_API_VERSION
	.align		4
        /*0000*/ 	.byte	0x04, 0x37
        /*0002*/ 	.short	(.L_18 - .L_17)
.L_17:
        /*0004*/ 	.word	0x00000082


	//----- nvinfo : EIATTR_KPARAM_INFO
	.align		4
.L_18:
        /*0008*/ 	.byte	0x04, 0x17
        /*000a*/ 	.short	(.L_20 - .L_19)
.L_19:
        /*000c*/ 	.word	0x00000000
        /*0010*/ 	.short	0x0000
        /*0012*/ 	.short	0x0070
        /*0014*/ 	.byte	0x00, 0xf0, 0x01, 0x10


	//----- nvinfo : EIATTR_SPARSE_MMA_MASK
	.align		4
.L_20:
        /*0018*/ 	.byte	0x03, 0x50
        /*001a*/ 	.short	0x0000


	//----- nvinfo : EIATTR_MAXREG_COUNT
	.align		4
        /*001c*/ 	.byte	0x03, 0x1b
        /*001e*/ 	.short	0x00a8


	//----- nvinfo : EIATTR_NUM_BARRIERS
	.align		4
        /*0020*/ 	.byte	0x02, 0x4c
        /*0022*/ 	.byte	0x01
	.zero		1


	//----- nvinfo : EIATTR_MERCURY_ISA_VERSION
	.align		4
        /*0024*/ 	.byte	0x03, 0x5f
        /*0026*/ 	.short	0x0101


	//----- nvinfo : EIATTR_INT_WARP_WIDE_INSTR_OFFSETS
	.align		4
        /*0028*/ 	.byte	0x04, 0x31
        /*002a*/ 	.short	(.L_22 - .L_21)


	//   ....[0]....
.L_21:
        /*002c*/ 	.word	0x000005a0


	//   ....[1]....
        /*0030*/ 	.word	0x00000660


	//   ....[2]....
        /*0034*/ 	.word	0x00000690


	//   ....[3]....
        /*0038*/ 	.word	0x000006a0


	//   ....[4]....
        /*003c*/ 	.word	0x000006f0


	//   ....[5]....
        /*0040*/ 	.word	0x00000700


	//   ....[6]....
        /*0044*/ 	.word	0x000007e0


	//   ....[7]....
        /*0048*/ 	.word	0x00000800


	//   ....[8]....
        /*004c*/ 	.word	0x00004ad0


	//----- nvinfo : EIATTR_COOP_GROUP_MASK_REGIDS
	.align		4
.L_22:
        /*0050*/ 	.byte	0x04, 0x29
        /*0052*/ 	.short	(.L_24 - .L_23)


	//   ....[0]....
.L_23:
        /*0054*/ 	.word	0xffffffff


	//   ....[1]....
        /*0058*/ 	.word	0xffffffff


	//   ....[2]....
        /*005c*/ 	.word	0xffffffff


	//   ....[3]....
        /*0060*/ 	.word	0xffffffff


	//   ....[4]....
        /*0064*/ 	.word	0xffffffff


	//   ....[5]....
        /*0068*/ 	.word	0xffffffff


	//   ....[6]....
        /*006c*/ 	.word	0xffffffff


	//----- nvinfo : EIATTR_COOP_GROUP_INSTR_OFFSETS
	.align		4
.L_24:
        /*0070*/ 	.byte	0x04, 0x28
        /*0072*/ 	.short	(.L_26 - .L_25)


	//   ....[0]....
.L_25:
        /*0074*/ 	.word	0x00000050


	//   ....[1]....
        /*0078*/ 	.word	0x00000080


	//   ....[2]....
        /*007c*/ 	.word	0x00000180


	//   ....[3]....
        /*0080*/ 	.word	0x000003b0


	//   ....[4]....
        /*0084*/ 	.word	0x000003f0


	//   ....[5]....
        /*0088*/ 	.word	0x000004b0


	//   ....[6]....
        /*008c*/ 	.word	0x00000980


	//----- nvinfo : EIATTR_REG_RECONFIG
	.align		4
.L_26:
        /*0090*/ 	.byte	0x01, 0x54
	.zero		2


	//----- nvinfo : EIATTR_MBARRIER_INSTR_OFFSETS
	.align		4
        /*0094*/ 	.byte	0x04, 0x39
        /*0096*/ 	.short	(.L_28 - .L_27)


	//   ....[0]....
.L_27:
        /*0098*/ 	.word	0x00000300
        /*009c*/ 	.word	0x000000ff
        /*00a0*/ 	.word	0x00000000
        /*00a4*/ 	.short	0x0100
        /*00a6*/ 	.byte	0x04
	.zero		1


	//   ....[1]....
        /*00a8*/ 	.word	0x00000310
        /*00ac*/ 	.word	0x000000ff
        /*00b0*/ 	.word	0x00000020
        /*00b4*/ 	.short	0x0100
        /*00b6*/ 	.byte	0x04
	.zero		1


	//   ....[2]....
        /*00b8*/ 	.word	0x00000320
        /*00bc*/ 	.word	0x000000ff
        /*00c0*/ 	.word	0x00000008
        /*00c4*/ 	.short	0x0100
        /*00c6*/ 	.byte	0x04
	.zero		1


	//   ....[3]....
        /*00c8*/ 	.word	0x00000330
        /*00cc*/ 	.word	0x000000ff
        /*00d0*/ 	.word	0x00000028
        /*00d4*/ 	.short	0x0100
        /*00d6*/ 	.byte	0x04
	.zero		1


	//   ....[4]....
        /*00d8*/ 	.word	0x00000340
        /*00dc*/ 	.word	0x000000ff
        /*00e0*/ 	.word	0x00000010
        /*00e4*/ 	.short	0x0100
        /*00e6*/ 	.byte	0x04
	.zero		1


	//   ....[5]....
        /*00e8*/ 	.word	0x00000350
        /*00ec*/ 	.word	0x000000ff
        /*00f0*/ 	.word	0x00000030
        /*00f4*/ 	.short	0x0100
        /*00f6*/ 	.byte	0x04
	.zero		1


	//   ....[6]....
        /*00f8*/ 	.word	0x00000360
        /*00fc*/ 	.word	0x000000ff
        /*0100*/ 	.word	0x00000018
        /*0104*/ 	.short	0x0100
        /*0106*/ 	.byte	0x04
	.zero		1


	//   ....[7]....
        /*0108*/ 	.word	0x00000370
        /*010c*/ 	.word	0x000000ff
        /*0110*/ 	.word	0x00000038
        /*0114*/ 	.short	0x0100
        /*0116*/ 	.byte	0x04
	.zero		1


	//   ....[8]....
        /*0118*/ 	.word	0x00000830
        /*011c*/ 	.word	0x000000ff
        /*0120*/ 	.word	0x00000070
        /*0124*/ 	.short	0x0100
        /*0126*/ 	.byte	0x04
	.zero		1


	//   ....[9]....
        /*0128*/ 	.word	0x00000890
        /*012c*/ 	.word	0x000000ff
        /*0130*/ 	.word	0x00000078
        /*0134*/ 	.short	0x0100
        /*0136*/ 	.byte	0x04
	.zero		1


	//   ....[10]....
        /*0138*/ 	.word	0x000008d0
        /*013c*/ 	.word	0x000000ff
        /*0140*/ 	.word	0x00000050
        /*0144*/ 	.short	0x0100
        /*0146*/ 	.byte	0x0e
	.zero		1


	//   ....[11]....
        /*0148*/ 	.word	0x00000910
        /*014c*/ 	.word	0x000000ff
        /*0150*/ 	.word	0x00000058
        /*0154*/ 	.short	0x0100
        /*0156*/ 	.byte	0x0e
	.zero		1


	//   ....[12]....
        /*0158*/ 	.word	0x00000920
        /*015c*/ 	.word	0x000000ff
        /*0160*/ 	.word	0x00000060
        /*0164*/ 	.short	0x0100
        /*0166*/ 	.byte	0x0e
	.zero		1


	//   ....[13]....
        /*0168*/ 	.word	0x00000930
        /*016c*/ 	.word	0x000000ff
        /*0170*/ 	.word	0x00000068
        /*0174*/ 	.short	0x0100
        /*0176*/ 	.byte	0x0e
	.zero		1


	//   ....[14]....
        /*0178*/ 	.word	0x00001760
        /*017c*/ 	.word	0x0000000d
        /*0180*/ 	.word	0xfffffff8
        /*0184*/ 	.short	0x010a
        /*0186*/ 	.byte	0x3f
	.zero		1


	//   ....[15]....
        /*0188*/ 	.word	0x00001d50
        /*018c*/ 	.word	0x000000ff
        /*0190*/ 	.word	0x00000000
        /*0194*/ 	.short	0x010a
        /*0196*/ 	.byte	0x04
	.zero		1


	//   ....[16]....
        /*0198*/ 	.word	0x00001d90
        /*019c*/ 	.word	0x000000ff
        /*01a0*/ 	.word	0x00000000
        /*01a4*/ 	.short	0x010a
        /*01a6*/ 	.byte	0x04
	.zero		1


	//   ....[17]....
        /*01a8*/ 	.word	0x00003220
        /*01ac*/ 	.word	0x000000ff
        /*01b0*/ 	.word	0x00000000
        /*01b4*/ 	.short	0x010a
        /*01b6*/ 	.byte	0x13
	.zero		1


	//   ....[18]....
        /*01b8*/ 	.word	0x00003260
        /*01bc*/ 	.word	0x000000ff
        /*01c0*/ 	.word	0x00000000
        /*01c4*/ 	.short	0x010a
        /*01c6*/ 	.byte	0x13
	.zero		1


	//   ....[19]....
        /*01c8*/ 	.word	0x000043d0
        /*01cc*/ 	.word	0x000000b4
        /*01d0*/ 	.word	0x00000000
        /*01d4*/ 	.short	0x0101
        /*01d6*/ 	.byte	0x3f
	.zero		1


	//   ....[20]....
        /*01d8*/ 	.word	0x00004a40
        /*01dc*/ 	.word	0x000000b5
        /*01e0*/ 	.word	0x00000000
        /*01e4*/ 	.short	0x0101
        /*01e6*/ 	.byte	0x11
	.zero		1


	//   ....[21]....
        /*01e8*/ 	.word	0x00004b50
        /*01ec*/ 	.word	0x0000000e
        /*01f0*/ 	.word	0x00000000
        /*01f4*/ 	.short	0x0101
        /*01f6*/ 	.byte	0x3f
	.zero		1


	//   ....[22]....
        /*01f8*/ 	.word	0x00004bc0
        /*01fc*/ 	.word	0x0000000d
        /*0200*/ 	.word	0x00000008
        /*0204*/ 	.short	0x010a
        /*0206*/ 	.byte	0x3f
	.zero		1


	//   ....[23]....
        /*0208*/ 	.word	0x0000a9a0
        /*020c*/ 	.word	0x00000010
        /*0210*/ 	.word	0x00000000
        /*0214*/ 	.short	0x0101
        /*0216*/ 	.byte	0x11
	.zero		1


	//   ....[24]....
        /*0218*/ 	.word	0x0000b450
        /*021c*/ 	.word	0x0000000e
        /*0220*/ 	.word	0x00000020
        /*0224*/ 	.short	0x010a
        /*0226*/ 	.byte	0x3f
	.zero		1


	//   ....[25]....
        /*0228*/ 	.word	0x0000b8c0
        /*022c*/ 	.word	0x00000004
        /*0230*/ 	.word	0x00000078
        /*0234*/ 	.short	0x0101
        /*0236*/ 	.byte	0x3f
	.zero		1


	//   ....[26]....
        /*0238*/ 	.word	0x0000c030
        /*023c*/ 	.word	0x00000005
        /*0240*/ 	.word	0x00000000
        /*0244*/ 	.short	0x010a
        /*0246*/ 	.byte	0x3f
	.zero		1


	//   ....[27]....
        /*0248*/ 	.word	0x0000c0b0
        /*024c*/ 	.word	0x00000007
        /*0250*/ 	.word	0x00000000
        /*0254*/ 	.short	0x010a
        /*0256*/ 	.byte	0x3f
	.zero		1


	//   ....[28]....
        /*0258*/ 	.word	0x0000c140
        /*025c*/ 	.word	0x00000006
        /*0260*/ 	.word	0x00000000
        /*0264*/ 	.short	0x010a
        /*0266*/ 	.byte	0x3f
	.zero		1


	//   ....[29]....
        /*0268*/ 	.word	0x0000c1d0
        /*026c*/ 	.word	0x00000003
        /*0270*/ 	.word	0x00000000
        /*0274*/ 	.short	0x010a
        /*0276*/ 	.byte	0x3f
	.zero		1


	//   ....[30]....
        /*0278*/ 	.word	0x0000c230
        /*027c*/ 	.word	0x0000000d
        /*0280*/ 	.word	0xfffffff8
        /*0284*/ 	.short	0x010a
        /*0286*/ 	.byte	0x3f
	.zero		1


	//   ....[31]....
        /*0288*/ 	.word	0x0000c290
        /*028c*/ 	.word	0x0000000f
        /*0290*/ 	.word	0x00000000
        /*0294*/ 	.short	0x010a
        /*0296*/ 	.byte	0x3f
	.zero		1


	//   ....[32]....
        /*0298*/ 	.word	0x0000c2f0
        /*029c*/ 	.word	0x000000b4
        /*02a0*/ 	.word	0x00000000
        /*02a4*/ 	.short	0x010a
        /*02a6*/ 	.byte	0x3f
	.zero		1


	//   ....[33]....
        /*02a8*/ 	.word	0x0000c340
        /*02ac*/ 	.word	0x0000000d
        /*02b0*/ 	.word	0x00000008
        /*02b4*/ 	.short	0x010a
        /*02b6*/ 	.byte	0x3f
	.zero		1


	//   ....[34]....
        /*02b8*/ 	.word	0x0000c410
        /*02bc*/ 	.word	0x0000000e
        /*02c0*/ 	.word	0x00000020
        /*02c4*/ 	.short	0x010a
        /*02c6*/ 	.byte	0x3f
	.zero		1


	//   ....[35]....
        /*02c8*/ 	.word	0x0000c4f0
        /*02cc*/ 	.word	0x00000005
        /*02d0*/ 	.word	0x00000000
        /*02d4*/ 	.short	0x010a
        /*02d6*/ 	.byte	0x3f
	.zero		1


	//   ....[36]....
        /*02d8*/ 	.word	0x0000c540
        /*02dc*/ 	.word	0x00000007
        /*02e0*/ 	.word	0x00000000
        /*02e4*/ 	.short	0x010a
        /*02e6*/ 	.byte	0x3f
	.zero		1


	//   ....[37]....
        /*02e8*/ 	.word	0x0000c590
        /*02ec*/ 	.word	0x00000006
        /*02f0*/ 	.word	0x00000000
        /*02f4*/ 	.short	0x010a
        /*02f6*/ 	.byte	0x3f
	.zero		1


	//----- nvinfo : EIATTR_NUM_MBARRIERS
	.align		4
.L_28:
        /*02f8*/ 	.byte	0x03, 0x38
        /*02fa*/ 	.short	0x000e


	//----- nvinfo : EIATTR_EXIT_INSTR_OFFSETS
	.align		4
        /*02fc*/ 	.byte	0x04, 0x1c
        /*02fe*/ 	.short	(.L_30 - .L_29)


	//   ....[0]....
.L_29:
        /*0300*/ 	.word	0x00001450


	//   ....[1]....
        /*0304*/ 	.word	0x000014b0


	//   ....[2]....
        /*0308*/ 	.word	0x0000b150


	//   ....[3]....
        /*030c*/ 	.word	0x0000b180


	//   ....[4]....
        /*0310*/ 	.word	0x0000c220


	//----- nvinfo : EIATTR_MAX_THREADS
	.align		4
.L_30:
        /*0314*/ 	.byte	0x04, 0x05
        /*0316*/ 	.short	(.L_32 - .L_31)
.L_31:
        /*0318*/ 	.word	0x00000180
        /*031c*/ 	.word	0x00000001
        /*0320*/ 	.word	0x00000001


	//----- nvinfo : EIATTR_CRS_STACK_SIZE
	.align		4
.L_32:
        /*0324*/ 	.byte	0x04, 0x1e
        /*0326*/ 	.short	(.L_34 - .L_33)
.L_33:
        /*0328*/ 	.word	0x00000000


	//----- nvinfo : EIATTR_CBANK_PARAM_SIZE
	.align		4
.L_34:
        /*032c*/ 	.byte	0x03, 0x19
        /*032e*/ 	.short	0x0470


	//----- nvinfo : EIATTR_PARAM_CBANK
	.align		4
        /*0330*/ 	.byte	0x04, 0x0a
        /*0332*/ 	.short	(.L_36 - .L_35)
	.align		4
.L_35:
        /*0334*/ 	.word	index@(.nv.constant0._ZN7cutlass13device_kernelINS_4gemm6kernel13GemmUniversalIN4cute5tupleIJiiiiEEENS1_10collective13CollectiveMmaINS1_37MainloopSm90TmaGmmaWarpSpecializedFP8ILi4ENS5_IJNS4_1CILi2EEENSA_ILi1EEESC_EEENS1_32KernelTmaWarpSpecializedPingpongEEENS5_IJNSA_ILi64EEENSA_ILi160EEENSA_ILi256EEEEEENS_12float_e4m3_tENS5_IJlSC_lEEESK_SL_NS4_8TiledMMAINS4_8MMA_AtomIJNS4_4SM904GMMA30MMA_64x32x32_F32E4M3E4M3_SS_TNILNSP_7ScaleInE1ELSR_1EEEEEENS4_6LayoutINS5_IJSC_SC_SC_EEENS5_IJNSA_ILi0EEESW_SW_EEEEENS5_IJNS4_10UnderscoreESZ_SZ_EEEEENS4_13SM90_TMA_LOADENS4_14ComposedLayoutINS4_7SwizzleILi3ELi4ELi3EEENS4_18smem_ptr_flag_bitsILi8EEENSU_INS5_IJNSA_ILi8EEENSA_ILi128EEEEEENS5_IJS19_SC_EEEEEEEvNS4_8identityENS4_23SM90_TMA_LOAD_MULTICASTES1D_vS1E_EENS_8epilogue10collective6detail29Sm90TmaWarpSpecializedAdapterINS1I_15DefaultEpilogueISK_SL_SL_NS1H_6thread17LinearCombinationISK_Li1EffLNS1M_9ScaleType4KindE0ELNS_15FloatRoundStyleE2ESK_EENS1_15EpilogueDefaultEEEEEvvEEEEvNT_6ParamsE)
        /*0338*/ 	.short	0x0210
        /*033a*/ 	.short	0x0470


	//----- nvinfo : EIATTR_SW_WAR
	.align		4
.L_36:
        /*033c*/ 	.byte	0x04, 0x36
        /*033e*/ 	.short	(.L_38 - .L_37)
.L_37:
        /*0340*/ 	.word	0x00000008
.L_38:


//--------------------- .nv.callgraph             --------------------------
	.section	.nv.callgraph,"",@"SHT_CUDA_CALLGRAPH"
	.align	4
	.sectionentsize	8
	.align		4
        /*0000*/ 	.word	0x00000000
	.align		4
        /*0004*/ 	.word	0xffffffff
	.align		4
        /*0008*/ 	.word	0x00000000
	.align		4
        /*000c*/ 	.word	0xfffffffe
	.align		4
        /*0010*/ 	.word	0x00000000
	.align		4
        /*0014*/ 	.word	0xfffffffd
	.align		4
        /*0018*/ 	.word	0x00000000
	.align		4
        /*001c*/ 	.word	0xfffffffc


//--------------------- .nv.constant4             --------------------------
	.section	.nv.constant4,"a",@progbits
	.align	8
	.align		8
.nv.constant4:
        /*0000*/ 	.dword	_ZN40_INTERNAL_38d0baf2_4_k_cu_af80df47_106934cuda3std3__45__cpo5beginE
	.align		8
        /*0008*/ 	.dword	_ZN40_INTERNAL_38d0baf2_4_k_cu_af80df47_106934cuda3std3__45__cpo3endE
	.align		8
        /*0010*/ 	.dword	_ZN40_INTERNAL_38d0baf2_4_k_cu_af80df47_106934cuda3std3__45__cpo6cbeginE
	.align		8
        /*0018*/ 	.dword	_ZN40_INTERNAL_38d0baf2_4_k_cu_af80df47_106934cuda3std3__45__cpo4cendE
	.align		8
        /*0020*/ 	.dword	_ZN40_INTERNAL_38d0baf2_4_k_cu_af80df47_106934cuda3std3__442_GLOBAL__N__38d0baf2_4_k_cu_af80df47_106936ignoreE
	.align		8
        /*0028*/ 	.dword	_ZN40_INTERNAL_38d0baf2_4_k_cu_af80df47_106934cuda3std3__419piecewise_constructE
	.align		8
        /*0030*/ 	.dword	_ZN40_INTERNAL_38d0baf2_4_k_cu_af80df47_106934cuda3std3__48in_placeE
	.align		8
        /*0038*/ 	.dword	_ZN40_INTERNAL_38d0baf2_4_k_cu_af80df47_106934cuda3std6ranges3__45__cpo4swapE
	.align		8
        /*0040*/ 	.dword	_ZN40_INTERNAL_38d0baf2_4_k_cu_af80df47_106934cuda3std6ranges3__45__cpo9iter_moveE
	.align		8
        /*0048*/ 	.dword	_ZN40_INTERNAL_38d0baf2_4_k_cu_af80df47_106934cute7productE
	.align		8
        /*0050*/ 	.dword	_ZN40_INTERNAL_38d0baf2_4_k_cu_af80df47_106934cute1_E


//--------------------- .text._ZN7cutlass13device_kernelINS_4gemm6kernel13GemmUniversalIN4cute5tupleIJiiiiEEENS1_10collective13CollectiveMmaINS1_37MainloopSm90TmaGmmaWarpSpecializedFP8ILi4ENS5_IJNS4_1CILi2EEENSA_ILi1EEESC_EEENS1_32KernelTmaWarpSpecializedPingpongEEENS5_IJNSA_ILi64EEENSA_ILi160EEENSA_ILi256EEEEEENS_12float_e4m3_tENS5_IJlSC_lEEESK_SL_NS4_8TiledMMAINS4_8MMA_AtomIJNS4_4SM904GMMA30MMA_64x32x32_F32E4M3E4M3_SS_TNILNSP_7ScaleInE1ELSR_1EEEEEENS4_6LayoutINS5_IJSC_SC_SC_EEENS5_IJNSA_ILi0EEESW_SW_EEEEENS5_IJNS4_10UnderscoreESZ_SZ_EEEEENS4_13SM90_TMA_LOADENS4_14ComposedLayoutINS4_7SwizzleILi3ELi4ELi3EEENS4_18smem_ptr_flag_bitsILi8EEENSU_INS5_IJNSA_ILi8EEENSA_ILi128EEEEEENS5_IJS19_SC_EEEEEEEvNS4_8identityENS4_23SM90_TMA_LOAD_MULTICASTES1D_vS1E_EENS_8epilogue10collective6detail29Sm90TmaWarpSpecializedAdapterINS1I_15DefaultEpilogueISK_SL_SL_NS1H_6thread17LinearCombinationISK_Li1EffLNS1M_9ScaleType4KindE0ELNS_15FloatRoundStyleE2ESK_EENS1_15EpilogueDefaultEEEEEvvEEEEvNT_6ParamsE --------------------------
	.section	.text._ZN7cutlass13device_kernelINS_4gemm6kernel13GemmUniversalIN4cute5tupleIJiiiiEEENS1_10collective13CollectiveMmaINS1_37MainloopSm90TmaGmmaWarpSpecializedFP8ILi4ENS5_IJNS4_1CILi2EEENSA_ILi1EEESC_EEENS1_32KernelTmaWarpSpecializedPingpongEEENS5_IJNSA_ILi64EEENSA_ILi160EEENSA_ILi256EEEEEENS_12float_e4m3_tENS5_IJlSC_lEEESK_SL_NS4_8TiledMMAINS4_8MMA_AtomIJNS4_4SM904GMMA30MMA_64x32x32_F32E4M3E4M3_SS_TNILNSP_7ScaleInE1ELSR_1EEEEEENS4_6LayoutINS5_IJSC_SC_SC_EEENS5_IJNSA_ILi0EEESW_SW_EEEEENS5_IJNS4_10UnderscoreESZ_SZ_EEEEENS4_13SM90_TMA_LOADENS4_14ComposedLayoutINS4_7SwizzleILi3ELi4ELi3EEENS4_18smem_ptr_flag_bitsILi8EEENSU_INS5_IJNSA_ILi8EEENSA_ILi128EEEEEENS5_IJS19_SC_EEEEEEEvNS4_8identityENS4_23SM90_TMA_LOAD_MULTICASTES1D_vS1E_EENS_8epilogue10collective6detail29Sm90TmaWarpSpecializedAdapterINS1I_15DefaultEpilogueISK_SL_SL_NS1H_6thread17LinearCombinationISK_Li1EffLNS1M_9ScaleType4KindE0ELNS_15FloatRoundStyleE2ESK_EENS1_15EpilogueDefaultEEEEEvvEEEEvNT_6ParamsE,"ax",@progbits
	.align	128
.text._ZN7cutlass13device_kernelINS_4gemm6kernel13GemmUniversalIN4cute5tupleIJiiiiEEENS1_10collective13CollectiveMmaINS1_37MainloopSm90TmaGmmaWarpSpecializedFP8ILi4ENS5_IJNS4_1CILi2EEENSA_ILi1EEESC_EEENS1_32KernelTmaWarpSpecializedPingpongEEENS5_IJNSA_ILi64EEENSA_ILi160EEENSA_ILi256EEEEEENS_12float_e4m3_tENS5_IJlSC_lEEESK_SL_NS4_8TiledMMAINS4_8MMA_AtomIJNS4_4SM904GMMA30MMA_64x32x32_F32E4M3E4M3_SS_TNILNSP_7ScaleInE1ELSR_1EEEEEENS4_6LayoutINS5_IJSC_SC_SC_EEENS5_IJNSA_ILi0EEESW_SW_EEEEENS5_IJNS4_10UnderscoreESZ_SZ_EEEEENS4_13SM90_TMA_LOADENS4_14ComposedLayoutINS4_7SwizzleILi3ELi4ELi3EEENS4_18smem_ptr_flag_bitsILi8EEENSU_INS5_IJNSA_ILi8EEENSA_ILi128EEEEEENS5_IJS19_SC_EEEEEEEvNS4_8identityENS4_23SM90_TMA_LOAD_MULTICASTES1D_vS1E_EENS_8epilogue10collective6detail29Sm90TmaWarpSpecializedAdapterINS1I_15DefaultEpilogueISK_SL_SL_NS1H_6thread17LinearCombinationISK_Li1EffLNS1M_9ScaleType4KindE0ELNS_15FloatRoundStyleE2ESK_EENS1_15EpilogueDefaultEEEEEvvEEEEvNT_6ParamsE:
        .type           _ZN7cutlass13device_kernelINS_4gemm6kernel13GemmUniversalIN4cute5tupleIJiiiiEEENS1_10collective13CollectiveMmaINS1_37MainloopSm90TmaGmmaWarpSpecializedFP8ILi4ENS5_IJNS4_1CILi2EEENSA_ILi1EEESC_EEENS1_32KernelTmaWarpSpecializedPingpongEEENS5_IJNSA_ILi64EEENSA_ILi160EEENSA_ILi256EEEEEENS_12float_e4m3_tENS5_IJlSC_lEEESK_SL_NS4_8TiledMMAINS4_8MMA_AtomIJNS4_4SM904GMMA30MMA_64x32x32_F32E4M3E4M3_SS_TNILNSP_7ScaleInE1ELSR_1EEEEEENS4_6LayoutINS5_IJSC_SC_SC_EEENS5_IJNSA_ILi0EEESW_SW_EEEEENS5_IJNS4_10UnderscoreESZ_SZ_EEEEENS4_13SM90_TMA_LOADENS4_14ComposedLayoutINS4_7SwizzleILi3ELi4ELi3EEENS4_18smem_ptr_flag_bitsILi8EEENSU_INS5_IJNSA_ILi8EEENSA_ILi128EEEEEENS5_IJS19_SC_EEEEEEEvNS4_8identityENS4_23SM90_TMA_LOAD_MULTICASTES1D_vS1E_EENS_8epilogue10collective6detail29Sm90TmaWarpSpecializedAdapterINS1I_15DefaultEpilogueISK_SL_SL_NS1H_6thread17LinearCombinationISK_Li1EffLNS1M_9ScaleType4KindE0ELNS_15FloatRoundStyleE2ESK_EENS1_15EpilogueDefaultEEEEEvvEEEEvNT_6ParamsE,@function
        .size           _ZN7cutlass13device_kernelINS_4gemm6kernel13GemmUniversalIN4cute5tupleIJiiiiEEENS1_10collective13CollectiveMmaINS1_37MainloopSm90TmaGmmaWarpSpecializedFP8ILi4ENS5_IJNS4_1CILi2EEENSA_ILi1EEESC_EEENS1_32KernelTmaWarpSpecializedPingpongEEENS5_IJNSA_ILi64EEENSA_ILi160EEENSA_ILi256EEEEEENS_12float_e4m3_tENS5_IJlSC_lEEESK_SL_NS4_8TiledMMAINS4_8MMA_AtomIJNS4_4SM904GMMA30MMA_64x32x32_F32E4M3E4M3_SS_TNILNSP_7ScaleInE1ELSR_1EEEEEENS4_6LayoutINS5_IJSC_SC_SC_EEENS5_IJNSA_ILi0EEESW_SW_EEEEENS5_IJNS4_10UnderscoreESZ_SZ_EEEEENS4_13SM90_TMA_LOADENS4_14ComposedLayoutINS4_7SwizzleILi3ELi4ELi3EEENS4_18smem_ptr_flag_bitsILi8EEENSU_INS5_IJNSA_ILi8EEENSA_ILi128EEEEEENS5_IJS19_SC_EEEEEEEvNS4_8identityENS4_23SM90_TMA_LOAD_MULTICASTES1D_vS1E_EENS_8epilogue10collective6detail29Sm90TmaWarpSpecializedAdapterINS1I_15DefaultEpilogueISK_SL_SL_NS1H_6thread17LinearCombinationISK_Li1EffLNS1M_9ScaleType4KindE0ELNS_15FloatRoundStyleE2ESK_EENS1_15EpilogueDefaultEEEEEvvEEEEvNT_6ParamsE,(.L_x_239 - _ZN7cutlass13device_kernelINS_4gemm6kernel13GemmUniversalIN4cute5tupleIJiiiiEEENS1_10collective13CollectiveMmaINS1_37MainloopSm90TmaGmmaWarpSpecializedFP8ILi4ENS5_IJNS4_1CILi2EEENSA_ILi1EEESC_EEENS1_32KernelTmaWarpSpecializedPingpongEEENS5_IJNSA_ILi64EEENSA_ILi160EEENSA_ILi256EEEEEENS_12float_e4m3_tENS5_IJlSC_lEEESK_SL_NS4_8TiledMMAINS4_8MMA_AtomIJNS4_4SM904GMMA30MMA_64x32x32_F32E4M3E4M3_SS_TNILNSP_7ScaleInE1ELSR_1EEEEEENS4_6LayoutINS5_IJSC_SC_SC_EEENS5_IJNSA_ILi0EEESW_SW_EEEEENS5_IJNS4_10UnderscoreESZ_SZ_EEEEENS4_13SM90_TMA_LOADENS4_14ComposedLayoutINS4_7SwizzleILi3ELi4ELi3EEENS4_18smem_ptr_flag_bitsILi8EEENSU_INS5_IJNSA_ILi8EEENSA_ILi128EEEEEENS5_IJS19_SC_EEEEEEEvNS4_8identityENS4_23SM90_TMA_LOAD_MULTICASTES1D_vS1E_EENS_8epilogue10collective6detail29Sm90TmaWarpSpecializedAdapterINS1I_15DefaultEpilogueISK_SL_SL_NS1H_6thread17LinearCombinationISK_Li1EffLNS1M_9ScaleType4KindE0ELNS_15FloatRoundStyleE2ESK_EENS1_15EpilogueDefaultEEEEEvvEEEEvNT_6ParamsE)
        .other          _ZN7cutlass13device_kernelINS_4gemm6kernel13GemmUniversalIN4cute5tupleIJiiiiEEENS1_10collective13CollectiveMmaINS1_37MainloopSm90TmaGmmaWarpSpecializedFP8ILi4ENS5_IJNS4_1CILi2EEENSA_ILi1EEESC_EEENS1_32KernelTmaWarpSpecializedPingpongEEENS5_IJNSA_ILi64EEENSA_ILi160EEENSA_ILi256EEEEEENS_12float_e4m3_tENS5_IJlSC_lEEESK_SL_NS4_8TiledMMAINS4_8MMA_AtomIJNS4_4SM904GMMA30MMA_64x32x32_F32E4M3E4M3_SS_TNILNSP_7ScaleInE1ELSR_1EEEEEENS4_6LayoutINS5_IJSC_SC_SC_EEENS5_IJNSA_ILi0EEESW_SW_EEEEENS5_IJNS4_10UnderscoreESZ_SZ_EEEEENS4_13SM90_TMA_LOADENS4_14ComposedLayoutINS4_7SwizzleILi3ELi4ELi3EEENS4_18smem_ptr_flag_bitsILi8EEENSU_INS5_IJNSA_ILi8EEENSA_ILi128EEEEEENS5_IJS19_SC_EEEEEEEvNS4_8identityENS4_23SM90_TMA_LOAD_MULTICASTES1D_vS1E_EENS_8epilogue10collective6detail29Sm90TmaWarpSpecializedAdapterINS1I_15DefaultEpilogueISK_SL_SL_NS1H_6thread17LinearCombinationISK_Li1EffLNS1M_9ScaleType4KindE0ELNS_15FloatRoundStyleE2ESK_EENS1_15EpilogueDefaultEEEEEvvEEEEvNT_6ParamsE,@"STO_CUDA_ENTRY STV_DEFAULT"
_ZN7cutlass13device_kernelINS_4gemm6kernel13GemmUniversalIN4cute5tupleIJiiiiEEENS1_10collective13CollectiveMmaINS1_37MainloopSm90TmaGmmaWarpSpecializedFP8ILi4ENS5_IJNS4_1CILi2EEENSA_ILi1EEESC_EEENS1_32KernelTmaWarpSpecializedPingpongEEENS5_IJNSA_ILi64EEENSA_ILi160EEENSA_ILi256EEEEEENS_12float_e4m3_tENS5_IJlSC_lEEESK_SL_NS4_8TiledMMAINS4_8MMA_AtomIJNS4_4SM904GMMA30MMA_64x32x32_F32E4M3E4M3_SS_TNILNSP_7ScaleInE1ELSR_1EEEEEENS4_6LayoutINS5_IJSC_SC_SC_EEENS5_IJNSA_ILi0EEESW_SW_EEEEENS5_IJNS4_10UnderscoreESZ_SZ_EEEEENS4_13SM90_TMA_LOADENS4_14ComposedLayoutINS4_7SwizzleILi3ELi4ELi3EEENS4_18smem_ptr_flag_bitsILi8EEENSU_INS5_IJNSA_ILi8EEENSA_ILi128EEEEEENS5_IJS19_SC_EEEEEEEvNS4_8identityENS4_23SM90_TMA_LOAD_MULTICASTES1D_vS1E_EENS_8epilogue10collective6detail29Sm90TmaWarpSpecializedAdapterINS1I_15DefaultEpilogueISK_SL_SL_NS1H_6thread17LinearCombinationISK_Li1EffLNS1M_9ScaleType4KindE0ELNS_15FloatRoundStyleE2ESK_EENS1_15EpilogueDefaultEEEEEvvEEEEvNT_6ParamsE:
[----:B------:R-:W-:Y:S01]  /*0000*/  LDC R1, c[0x0][0x28] ;  /* 0x00000a00ff017b82 */ /* 0x000fe20000000800 */
[----:B------:R-:W0:Y:S01]  /*0010*/  S2R R6, SR_TID.X ;  /* 0x0000000000067919 */ /* 0x000e220000002100 */
[----:B------:R-:W-:Y:S01]  /*0020*/  ELECT P0, URZ, PT ;  /* 0x00000000003f782f */ /* 0x000fe20003800000 */
[----:B------:R-:W-:Y:S01]  /*0030*/  BSSY B0, `(.L_x_0) ;  /* 0x0000014000007945 */ /* 0x000fe20003800000 */
[----:B0-----:R-:W-:-:S05]  /*0040*/  SHF.R.U32.HI R0, RZ, 0x5, R6 ;  /* 0x00000005ff007819 */ /* 0x001fca0000011606 */
[----:B------:R-:W0:Y:S02]  /*0050*/  SHFL.IDX PT, R2, R0, RZ, 0x1f ;  /* 0x00001fff00027589 */ /* 0x000e2400000e0000 */
[----:B0-----:R-:W-:Y:S02]  /*0060*/  R2UR UR8, R2 ;  /* 0x00000000020872ca */ /* 0x001fe400000e0000 */
[----:B------:R-:W-:-:S05]  /*0070*/  SHF.R.U32.HI R2, RZ, 0x7, R6 ;  /* 0x00000007ff027819 */ /* 0x000fca0000011606 */
[----:B------:R0:W1:Y:S06]  /*0080*/  SHFL.IDX PT, R3, R2, RZ, 0x1f ;  /* 0x00001fff02037589 */ /* 0x00006c00000e0000 */
[----:B------:R-:W-:Y:S02]  /*0090*/  USHF.R.S32.HI UR4, URZ, 0x1f, UR8 ;  /* 0x0000001f3f047899 */ /* 0x000fe40008011408 */
[----:B------:R-:W-:Y:S02]  /*00a0*/  ISETP.NE.OR P0, PT, RZ, UR8, !P0 ;  /* 0x00000008ff007c0c */ /* 0x000fe4000c705670 */
[----:B------:R-:W-:-:S04]  /*00b0*/  ULEA.HI UR4, UR4, UR8, URZ, 0x2 ;  /* 0x0000000804047291 */ /* 0x000fc8000f8f103f */
[----:B------:R-:W-:-:S04]  /*00c0*/  ULOP3.LUT UR4, UR4, 0xfffffffc, URZ, 0xc0, !UPT ;  /* 0xfffffffc04047892 */ /* 0x000fc8000f8ec03f */
[----:B------:R-:W-:-:S03]  /*00d0*/  UIADD3 UR8, UR8, -UR4, URZ ;  /* 0x8000000408087290 */ /* 0x000fc6000fffe03f */
[----:B0-----:R-:W-:Y:S09]  /*00e0*/  @P0 BRA `(.L_x_1) ;  /* 0x0000000000200947 */ /* 0x001ff20003800000 */
[----:B------:R-:W-:Y:S02]  /*00f0*/  ULDC.64 UR4, c[0x0][0x198] ;  /* 0x0000660000047ab9 */ /* 0x000fe40000000a00 */
[----:B------:R-:W-:Y:S02]  /*0100*/  UIADD3 UR6, UP0, UR4, 0xf0, URZ ;  /* 0x000000f004067890 */ /* 0x000fe4000ff1e03f */
[----:B------:R-:W-:Y:S02]  /*0110*/  UIADD3 UR4, UP1, UR4, 0x1f0, URZ ;  /* 0x000001f004047890 */ /* 0x000fe4000ff3e03f */
[----:B------:R-:W-:Y:S02]  /*0120*/  UIADD3.X UR7, URZ, UR5, URZ, UP0, !UPT ;  /* 0x000000053f077290 */ /* 0x000fe400087fe43f */
[----:B------:R-:W-:-:S07]  /*0130*/  UIADD3.X UR5, URZ, UR5, URZ, UP1, !UPT ;  /* 0x000000053f057290 */ /* 0x000fce0008ffe43f */
[----:B------:R0:W-:Y:S02]  /*0140*/  UTMACCTL.PF [UR6] ;  /* 0x00000000060079b9 */ /* 0x0001e40008040000 */
[----:B------:R0:W-:Y:S02]  /*0150*/  UTMACCTL.PF [UR4] ;  /* 0x00000000040079b9 */ /* 0x0001e40008040000 */
[----:B0-----:R-:W-:Y:S01]  /*0160*/  NOP ;  /* 0x0000000000007918 */ /* 0x001fe20000000000 */
.L_x_1:
[----:B------:R-:W-:Y:S05]  /*0170*/  BSYNC B0 ;  /* 0x0000000000007941 */ /* 0x000fea0003800000 */
.L_x_0:
[----:B------:R-:W0:Y:S01]  /*0180*/  SHFL.IDX PT, R4, R0, RZ, 0x1f ;  /* 0x00001fff00047589 */ /* 0x000e2200000e0000 */
[----:B-1----:R-:W-:Y:S01]  /*0190*/  R2UR UR20, R3 ;  /* 0x00000000031472ca */ /* 0x002fe200000e0000 */
[----:B------:R-:W-:-:S04]  /*01a0*/  UISETP.NE.AND UP0, UPT, UR8, 0x3, UPT ;  /* 0x000000030800788c */ /* 0x000fc8000bf05270 */
[----:B------:R-:W-:-:S08]  /*01b0*/  UISETP.EQ.OR UP0, UPT, UR8, URZ, !UP0 ;  /* 0x0000003f0800728c */ /* 0x000fd0000c702670 */
[----:B------:R-:W-:Y:S02]  /*01c0*/  UIADD3 UR18, UR20, -0x1, URZ ;  /* 0xffffffff14127890 */ /* 0x000fe4000fffe03f */
[----:B------:R-:W-:Y:S02]  /*01d0*/  UISETP.EQ.AND UP0, UPT, UR20, URZ, UP0 ;  /* 0x0000003f1400728c */ /* 0x000fe40008702270 */
[----:B------:R-:W-:Y:S02]  /*01e0*/  UISETP.GE.U32.AND UP1, UPT, UR18, 0x2, UPT ;  /* 0x000000021200788c */ /* 0x000fe4000bf26070 */
[----:B------:R-:W-:Y:S01]  /*01f0*/  USEL UR5, URZ, 0x1, !UP0 ;  /* 0x000000013f057887 */ /* 0x000fe2000c000000 */
[----:B0-----:R-:W-:-:S03]  /*0200*/  ISETP.NE.AND P0, PT, R4, RZ, PT ;  /* 0x000000ff0400720c */ /* 0x001fc60003f05270 */
[----:B------:R-:W-:-:S10]  /*0210*/  USEL UR5, UR5, 0x2, UP1 ;  /* 0x0000000205057887 */ /* 0x000fd40008800000 */
[----:B------:R-:W-:Y:S05]  /*0220*/  @P0 BRA `(.L_x_2) ;  /* 0x0000000000580947 */ /* 0x000fea0003800000 */
[----:B------:R-:W0:Y:S01]  /*0230*/  S2UR UR6, SR_CgaCtaId ;  /* 0x00000000000679c3 */ /* 0x000e220000008800 */
[----:B------:R-:W-:Y:S01]  /*0240*/  UMOV UR4, 0x400 ;  /* 0x0000040000047882 */ /* 0x000fe20000000000 */
[----:B------:R-:W-:Y:S01]  /*0250*/  UMOV UR7, 0x1 ;  /* 0x0000000100077882 */ /* 0x000fe20000000000 */
[----:B------:R-:W-:Y:S01]  /*0260*/  UMOV UR10, 0x2 ;  /* 0x00000002000a7882 */ /* 0x000fe20000000000 */
[----:B------:R-:W-:Y:S01]  /*0270*/  ELECT P0, URZ, PT ;  /* 0x00000000003f782f */ /* 0x000fe20003800000 */
[----:B------:R-:W-:-:S04]  /*0280*/  UIADD3 UR10, -UR10, 0x100000, URZ ;  /* 0x001000000a0a7890 */ /* 0x000fc8000fffe13f */
[----:B------:R-:W-:Y:S02]  /*0290*/  USHF.L.U32 UR11, UR10, 0xb, URZ ;  /* 0x0000000b0a0b7899 */ /* 0x000fe4000800063f */
[----:B------:R-:W-:Y:S02]  /*02a0*/  USHF.L.U32 UR10, UR10, 0x1, URZ ;  /* 0x000000010a0a7899 */ /* 0x000fe4000800063f */
[----:B0-----:R-:W-:Y:S02]  /*02b0*/  ULEA UR4, UR6, UR4, 0x18 ;  /* 0x0000000406047291 */ /* 0x001fe4000f8ec03f */
[----:B------:R-:W-:-:S04]  /*02c0*/  UIADD3 UR6, -UR7, 0x100000, URZ ;  /* 0x0010000007067890 */ /* 0x000fc8000fffe13f */
[----:B------:R-:W-:Y:S02]  /*02d0*/  USHF.L.U32 UR7, UR6, 0xb, URZ ;  /* 0x0000000b06077899 */ /* 0x000fe4000800063f */
[----:B------:R-:W-:Y:S01]  /*02e0*/  USHF.L.U32 UR6, UR6, 0x1, URZ ;  /* 0x0000000106067899 */ /* 0x000fe2000800063f */
[----:B------:R-:W0:Y:S11]  /*02f0*/  FENCE.VIEW.ASYNC.S ;  /* 0x00000000000073c6 */ /* 0x000e360000000000 */
[----:B0-----:R0:W1:Y:S01]  /*0300*/  SYNCS.EXCH.64 URZ, [UR4], UR6 ;  /* 0x00000006043f75b2 */ /* 0x0010620008000100 */
[----:B------:R0:W2:Y:S01]  /*0310*/  SYNCS.EXCH.64 URZ, [UR4+0x20], UR10 ;  /* 0x0000200a043f75b2 */ /* 0x0000a20008000100 */
[----:B------:R0:W3:Y:S01]  /*0320*/  SYNCS.EXCH.64 URZ, [UR4+0x8], UR6 ;  /* 0x00000806043f75b2 */ /* 0x0000e20008000100 */
[----:B------:R0:W4:Y:S01]  /*0330*/  SYNCS.EXCH.64 URZ, [UR4+0x28], UR10 ;  /* 0x0000280a043f75b2 */ /* 0x0001220008000100 */
[----:B------:R0:W0:Y:S01]  /*0340*/  SYNCS.EXCH.64 URZ, [UR4+0x10], UR6 ;  /* 0x00001006043f75b2 */ /* 0x0000220008000100 */
[----:B------:R0:W0:Y:S01]  /*0350*/  SYNCS.EXCH.64 URZ, [UR4+0x30], UR10 ;  /* 0x0000300a043f75b2 */ /* 0x0000220008000100 */
[----:B------:R0:W0:Y:S01]  /*0360*/  SYNCS.EXCH.64 URZ, [UR4+0x18], UR6 ;  /* 0x00001806043f75b2 */ /* 0x0000220008000100 */
[----:B------:R0:W0:Y:S01]  /*0370*/  SYNCS.EXCH.64 URZ, [UR4+0x38], UR10 ;  /* 0x0000380a043f75b2 */ /* 0x0000220008000100 */
[----:B------:R-:W-:Y:S01]  /*0380*/  NOP ;  /* 0x0000000000007918 */ /* 0x000fe20000000000 */
.L_x_2:
[----:B------:R-:W5:Y:S01]  /*0390*/  S2UR UR16, SR_CTAID.X ;  /* 0x00000000001079c3 */ /* 0x000f620000002500 */
[----:B------:R-:W-:Y:S01]  /*03a0*/  SHF.R.S32.HI R3, RZ, 0x1f, R6 ;  /* 0x0000001fff037819 */ /* 0x000fe20000011406 */
[----:B------:R-:W1:Y:S01]  /*03b0*/  SHFL.IDX PT, R5, R0, RZ, 0x1f ;  /* 0x00001fff00057589 */ /* 0x000e6200000e0000 */
[----:B0-----:R-:W-:Y:S01]  /*03c0*/  ULDC UR4, c[0x0][0x150] ;  /* 0x0000540000047ab9 */ /* 0x001fe20000000800 */
[----:B------:R-:W-:Y:S02]  /*03d0*/  ELECT P0, URZ, PT ;  /* 0x00000000003f782f */ /* 0x000fe40003800000 */
[----:B------:R-:W-:Y:S01]  /*03e0*/  LEA.HI R3, R3, R6, RZ, 0x7 ;  /* 0x0000000603037211 */ /* 0x000fe200078f38ff */
[----:B------:R0:W2:Y:S01]  /*03f0*/  SHFL.IDX PT, R8, R0, RZ, 0x1f ;  /* 0x00001fff00087589 */ /* 0x0000a200000e0000 */
[----:B------:R-:W-:Y:S01]  /*0400*/  ELECT P1, URZ, PT ;  /* 0x00000000003f782f */ /* 0x000fe20003820000 */
[----:B------:R-:W3:Y:S01]  /*0410*/  S2UR UR10, SR_CTAID.Y ;  /* 0x00000000000a79c3 */ /* 0x000ee20000002600 */
[----:B------:R-:W-:Y:S01]  /*0420*/  LOP3.LUT R3, R3, 0xffffff80, RZ, 0xc0, !PT ;  /* 0xffffff8003037812 */ /* 0x000fe200078ec0ff */
[----:B------:R-:W-:Y:S01]  /*0430*/  ULDC UR9, c[0x0][0x144] ;  /* 0x0000510000097ab9 */ /* 0x000fe20000000800 */
[----:B------:R-:W-:Y:S01]  /*0440*/  UMOV UR6, 0x20 ;  /* 0x0000002000067882 */ /* 0x000fe20000000000 */
[----:B------:R-:W-:Y:S01]  /*0450*/  UMOV UR13, 0x80 ;  /* 0x00000080000d7882 */ /* 0x000fe20000000000 */
[----:B------:R-:W-:Y:S01]  /*0460*/  NOP ;  /* 0x0000000000007918 */ /* 0x000fe20000000000 */
[----:B------:R-:W-:Y:S01]  /*0470*/  IMAD.IADD R7, R6, 0x1, -R3 ;  /* 0x0000000106077824 */ /* 0x000fe200078e0a03 */
[----:B------:R-:W-:Y:S01]  /*0480*/  NOP ;  /* 0x0000000000007918 */ /* 0x000fe20000000000 */
[----:B------:R-:W-:Y:S01]  /*0490*/  ULDC UR19, c[0x0][0x148] ;  /* 0x0000520000137ab9 */ /* 0x000fe20000000800 */
[----:B------:R-:W-:Y:S01]  /*04a0*/  IMAD.MOV.U32 R10, RZ, RZ, 0x1 ;  /* 0x00000001ff0a7424 */ /* 0x000fe200078e00ff */
[----:B------:R0:W4:Y:S01]  /*04b0*/  SHFL.IDX PT, R13, R2, RZ, 0x1f ;  /* 0x00001fff020d7589 */ /* 0x00012200000e0000 */
[----:B------:R-:W-:-:S02]  /*04c0*/  SHF.R.S32.HI R12, RZ, 0x1f, R7 ;  /* 0x0000001fff0c7819 */ /* 0x000fc40000011407 */
[----:B------:R-:W-:Y:S02]  /*04d0*/  ISETP.NE.AND P2, PT, RZ, UR20, PT ;  /* 0x00000014ff007c0c */ /* 0x000fe4000bf45270 */
[----:B------:R-:W-:Y:S02]  /*04e0*/  LEA.HI R3, R12, R7, RZ, 0x3 ;  /* 0x000000070c037211 */ /* 0x000fe400078f18ff */
[----:B-----5:R-:W-:Y:S02]  /*04f0*/  I2FP.F32.U32 R9, UR16 ;  /* 0x0000001000097c45 */ /* 0x020fe40008201000 */
[----:B-1----:R-:W-:Y:S02]  /*0500*/  ISETP.NE.OR P0, PT, R5, RZ, !P0 ;  /* 0x000000ff0500720c */ /* 0x002fe40004705670 */
[--C-:B------:R-:W-:Y:S01]  /*0510*/  SHF.R.S32.HI R5, RZ, 0x3, R3.reuse ;  /* 0x00000003ff057819 */ /* 0x100fe20000011403 */
[----:B------:R-:W-:Y:S01]  /*0520*/  FMUL R9, R9, UR4 ;  /* 0x0000000409097c20 */ /* 0x000fe20008400000 */
[----:B0-----:R-:W-:Y:S01]  /*0530*/  SHF.R.S32.HI R0, RZ, 0x1f, R3 ;  /* 0x0000001fff007819 */ /* 0x001fe20000011403 */
[----:B------:R-:W-:Y:S01]  /*0540*/  ULDC UR4, c[0x0][0x154] ;  /* 0x0000550000047ab9 */ /* 0x000fe20000000800 */
[----:B------:R-:W-:-:S02]  /*0550*/  SHF.R.S32.HI R3, RZ, 0x1f, R4 ;  /* 0x0000001fff037819 */ /* 0x000fc40000011404 */
[----:B------:R-:W-:Y:S01]  /*0560*/  LEA.HI R0, R0, R5, RZ, 0x2 ;  /* 0x0000000500007211 */ /* 0x000fe200078f10ff */
[----:B------:R-:W0:Y:S01]  /*0570*/  F2I.U32.TRUNC.NTZ R9, R9 ;  /* 0x0000000900097305 */ /* 0x000e22000020f000 */
[----:B------:R-:W-:Y:S02]  /*0580*/  LEA.HI R3, R3, R4, RZ, 0x2 ;  /* 0x0000000403037211 */ /* 0x000fe400078f10ff */
[----:B--2---:R-:W-:Y:S01]  /*0590*/  ISETP.NE.OR P1, PT, R8, RZ, !P1 ;  /* 0x000000ff0800720c */ /* 0x004fe20004f25670 */
[----:B------:R-:W-:Y:S01]  /*05a0*/  VOTEU.ALL UP0, P0 ;  /* 0x00000000003f7886 */ /* 0x000fe20000000000 */
[----:B---3--:R-:W-:Y:S02]  /*05b0*/  I2FP.F32.U32 R8, UR10 ;  /* 0x0000000a00087c45 */ /* 0x008fe40008201000 */
[----:B------:R-:W-:Y:S02]  /*05c0*/  LOP3.LUT R0, R0, 0xfffffffc, RZ, 0xc0, !PT ;  /* 0xfffffffc00007812 */ /* 0x000fe400078ec0ff */
[----:B------:R-:W-:Y:S01]  /*05d0*/  LOP3.LUT R3, R3, 0x3ffffffc, RZ, 0xc0, !PT ;  /* 0x3ffffffc03037812 */ /* 0x000fe200078ec0ff */
[----:B------:R-:W-:Y:S01]  /*05e0*/  FMUL R8, R8, UR4 ;  /* 0x0000000408087c20 */ /* 0x000fe20008400000 */
[----:B------:R-:W1:Y:S01]  /*05f0*/  @!UP0 S2UR UR12, SR_CgaCtaId ;  /* 0x00000000000c89c3 */ /* 0x000e620000008800 */
[----:B------:R-:W-:Y:S01]  /*0600*/  IMAD.IADD R0, R5, 0x1, -R0 ;  /* 0x0000000105007824 */ /* 0x000fe200078e0a00 */
[----:B------:R-:W-:-:S04]  /*0610*/  @!UP0 UIADD3 UR6, -UR6, 0x100000, URZ ;  /* 0x0010000006068890 */ /* 0x000fc8000fffe13f */
[----:B------:R-:W-:Y:S02]  /*0620*/  @!UP0 USHF.L.U32 UR7, UR6, 0xb, URZ ;  /* 0x0000000b06078899 */ /* 0x000fe4000800063f */
[----:B------:R-:W-:Y:S01]  /*0630*/  @!UP0 USHF.L.U32 UR6, UR6, 0x1, URZ ;  /* 0x0000000106068899 */ /* 0x000fe2000800063f */
[----:B------:R-:W-:Y:S01]  /*0640*/  IMAD.IADD R3, R4, 0x1, -R3 ;  /* 0x0000000104037824 */ /* 0x000fe200078e0a03 */
[----:B0-----:R-:W-:Y:S01]  /*0650*/  R2UR UR4, R9 ;  /* 0x00000000090472ca */ /* 0x001fe200000e0000 */
[----:B------:R-:W-:Y:S01]  /*0660*/  VOTEU.ALL UP1, P1 ;  /* 0x00000000003f7886 */ /* 0x000fe20000820000 */
[----:B------:R-:W0:Y:S01]  /*0670*/  F2I.U32.TRUNC.NTZ R8, R8 ;  /* 0x0000000800087305 */ /* 0x000e22000020f000 */
[----:B------:R-:W-:Y:S01]  /*0680*/  IMAD R0, R3, 0x4, R0 ;  /* 0x0000000403007824 */ /* 0x000fe200078e0200 */
[----:B------:R-:W-:Y:S01]  /*0690*/  VOTEU.ALL UP2, P1 ;  /* 0x00000000003f7886 */ /* 0x000fe20000840000 */
[----:B------:R-:W-:Y:S01]  /*06a0*/  VOTEU.ALL UP3, P1 ;  /* 0x00000000003f7886 */ /* 0x000fe20000860000 */
[----:B------:R-:W2:Y:S01]  /*06b0*/  @!UP1 S2UR UR15, SR_CgaCtaId ;  /* 0x00000000000f99c3 */ /* 0x000ea20000008800 */
[C---:B------:R-:W-:Y:S01]  /*06c0*/  IMAD.SHL.U32 R11, R0.reuse, 0x4, RZ ;  /* 0x00000004000b7824 */ /* 0x040fe200078e00ff */
[C---:B------:R-:W-:Y:S01]  /*06d0*/  LEA.HI R3, R0.reuse, R0, RZ, 0x1 ;  /* 0x0000000000037211 */ /* 0x040fe200078f08ff */
[----:B------:R-:W-:Y:S01]  /*06e0*/  @!UP1 UMOV UR14, 0x400 ;  /* 0x00000400000e9882 */ /* 0x000fe20000000000 */
[----:B------:R-:W-:Y:S01]  /*06f0*/  VOTEU.ALL UP4, P1 ;  /* 0x00000000003f7886 */ /* 0x000fe20000880000 */
[----:B------:R-:W-:Y:S01]  /*0700*/  VOTEU.ALL UP5, P1 ;  /* 0x00000000003f7886 */ /* 0x000fe200008a0000 */
[----:B------:R-:W-:Y:S01]  /*0710*/  LOP3.LUT R3, R3, 0xfffffffe, RZ, 0xc0, !PT ;  /* 0xfffffffe03037812 */ /* 0x000fe200078ec0ff */
[----:B------:R-:W-:Y:S01]  /*0720*/  UIADD3 UR4, -UR4, URZ, URZ ;  /* 0x0000003f04047290 */ /* 0x000fe2000fffe13f */
[----:B------:R-:W-:-:S03]  /*0730*/  LOP3.LUT R11, R0, 0xc, R11, 0x78, !PT ;  /* 0x0000000c000b7812 */ /* 0x000fc600078e780b */
[----:B------:R-:W-:Y:S01]  /*0740*/  UIMAD UR9, UR9, UR4, UR16 ;  /* 0x00000004090972a4 */ /* 0x000fe2000f8e0210 */
[----:B------:R-:W-:Y:S01]  /*0750*/  IMAD.IADD R3, R0, 0x1, -R3 ;  /* 0x0000000100037824 */ /* 0x000fe200078e0a03 */
[----:B0-----:R-:W-:Y:S01]  /*0760*/  R2UR UR11, R8 ;  /* 0x00000000080b72ca */ /* 0x001fe200000e0000 */
[----:B------:R-:W-:Y:S02]  /*0770*/  @!UP0 UMOV UR4, 0x400 ;  /* 0x0000040000048882 */ /* 0x000fe40000000000 */
[----:B-1----:R-:W-:Y:S01]  /*0780*/  @!UP0 ULEA UR4, UR12, UR4, 0x18 ;  /* 0x000000040c048291 */ /* 0x002fe2000f8ec03f */
[----:B------:R-:W-:Y:S01]  /*0790*/  ISETP.NE.AND P3, PT, R3, UR9, PT ;  /* 0x0000000903007c0c */ /* 0x000fe2000bf65270 */
[----:B------:R-:W-:-:S04]  /*07a0*/  @!UP1 UIADD3 UR12, -UR13, 0x100000, URZ ;  /* 0x001000000d0c9890 */ /* 0x000fc8000fffe13f */
[----:B------:R-:W-:Y:S02]  /*07b0*/  @!UP1 USHF.L.U32 UR13, UR12, 0xb, URZ ;  /* 0x0000000b0c0d9899 */ /* 0x000fe4000800063f */
[----:B------:R-:W-:Y:S01]  /*07c0*/  @!UP1 USHF.L.U32 UR12, UR12, 0x1, URZ ;  /* 0x000000010c0c9899 */ /* 0x000fe2000800063f */
[----:B------:R-:W0:Y:S01]  /*07d0*/  LDC R3, c[0x0][0x140] ;  /* 0x00005000ff037b82 */ /* 0x000e220000000800 */
[----:B------:R-:W-:Y:S01]  /*07e0*/  VOTEU.ALL UP0, P0 ;  /* 0x00000000003f7886 */ /* 0x000fe20000000000 */
[----:B--2---:R-:W-:Y:S01]  /*07f0*/  @!UP1 ULEA UR14, UR15, UR14, 0x18 ;  /* 0x0000000e0f0e9291 */ /* 0x004fe2000f8ec03f */
[----:B------:R-:W-:Y:S01]  /*0800*/  VOTEU.ALL UP1, P0 ;  /* 0x00000000003f7886 */ /* 0x000fe20000020000 */
[----:B------:R-:W-:Y:S01]  /*0810*/  UIADD3 UR11, -UR11, URZ, URZ ;  /* 0x0000003f0b0b7290 */ /* 0x000fe2000fffe13f */
[----:B------:R-:W1:Y:S02]  /*0820*/  FENCE.VIEW.ASYNC.S ;  /* 0x00000000000073c6 */ /* 0x000e640000000000 */
[----:B-1----:R-:W1:Y:S01]  /*0830*/  @!UP0 SYNCS.EXCH.64 URZ, [UR4+0x70], UR6 ;  /* 0x00007006043f85b2 */ /* 0x002e620008000100 */
[----:B------:R-:W-:-:S02]  /*0840*/  LOP3.LUT P0, RZ, R7, 0x7, RZ, 0xc0, !PT ;  /* 0x0000000707ff7812 */ /* 0x000fc4000780c0ff */
[C---:B------:R-:W-:Y:S02]  /*0850*/  @P3 LEA.HI R0, R11.reuse, R11, RZ, 0x1 ;  /* 0x0000000b0b003211 */ /* 0x040fe400078f08ff */
[----:B------:R-:W-:Y:S02]  /*0860*/  ISETP.LT.U32.AND P0, PT, R11, 0x2, !P0 ;  /* 0x000000020b00780c */ /* 0x000fe40004701070 */
[----:B------:R-:W-:Y:S02]  /*0870*/  @P3 SHF.R.S32.HI R0, RZ, 0x1, R0 ;  /* 0x00000001ff003819 */ /* 0x000fe40000011400 */
[----:B0-----:R-:W-:Y:S01]  /*0880*/  ISETP.EQ.U32.AND P1, PT, R3, 0x1, PT ;  /* 0x000000010300780c */ /* 0x001fe20003f22070 */
[----:B------:R0:W2:Y:S01]  /*0890*/  @!UP1 SYNCS.EXCH.64 URZ, [UR4+0x78], UR6 ;  /* 0x00007806043f95b2 */ /* 0x0000a20008000100 */
[----:B------:R-:W-:Y:S01]  /*08a0*/  NOP ;  /* 0x0000000000007918 */ /* 0x000fe20000000000 */
[----:B------:R-:W-:Y:S01]  /*08b0*/  SEL R3, RZ, 0x1, !P0 ;  /* 0x00000001ff037807 */ /* 0x000fe20004000000 */
[----:B0-----:R-:W-:Y:S01]  /*08c0*/  UIMAD UR4, UR19, UR11, UR10 ;  /* 0x0000000b130472a4 */ /* 0x001fe2000f8e020a */
[----:B------:R0:W3:Y:S05]  /*08d0*/  @!UP2 SYNCS.EXCH.64 URZ, [UR14+0x50], UR12 ;  /* 0x0000500c0e3fa5b2 */ /* 0x0000ea0008000100 */
[----:B------:R-:W-:-:S04]  /*08e0*/  @P3 ISETP.NE.AND P4, PT, R0, UR4, PT ;  /* 0x0000000400003c0c */ /* 0x000fc8000bf85270 */
[----:B------:R-:W-:-:S04]  /*08f0*/  @P3 SEL R10, RZ, 0x1, P4 ;  /* 0x00000001ff0a3807 */ /* 0x000fc80002000000 */
[----:B------:R-:W-:Y:S01]  /*0900*/  LOP3.LUT R10, R10, R3, RZ, 0xc0, !PT ;  /* 0x000000030a0a7212 */ /* 0x000fe200078ec0ff */
[----:B------:R0:W0:Y:S01]  /*0910*/  @!UP3 SYNCS.EXCH.64 URZ, [UR14+0x58], UR12 ;  /* 0x0000580c0e3fb5b2 */ /* 0x0000220008000100 */
[----:B------:R0:W0:Y:S01]  /*0920*/  @!UP4 SYNCS.EXCH.64 URZ, [UR14+0x60], UR12 ;  /* 0x0000600c0e3fc5b2 */ /* 0x0000220008000100 */
[----:B------:R0:W0:Y:S01]  /*0930*/  @!UP5 SYNCS.EXCH.64 URZ, [UR14+0x68], UR12 ;  /* 0x0000680c0e3fd5b2 */ /* 0x0000220008000100 */
[----:B------:R-:W-:Y:S01]  /*0940*/  NOP ;  /* 0x0000000000007918 */ /* 0x000fe20000000000 */
[----:B-1--4-:R-:W-:Y:S05]  /*0950*/  @!P1 BRA `(.L_x_3) ;  /* 0x0000000000089947 */ /* 0x012fea0003800000 */
[----:B0-23--:R-:W-:Y:S01]  /*0960*/  UCGABAR_ARV ;  /* 0x00000000000079c7 */ /* 0x00dfe20008000000 */
[----:B------:R-:W-:Y:S05]  /*0970*/  BRA `(.L_x_4) ;  /* 0x0000000000047947 */ /* 0x000fea0003800000 */
.L_x_3:
[----:B0-23--:R-:W-:Y:S01]  /*0980*/  NOP ;  /* 0x0000000000007918 */ /* 0x00dfe20000000000 */
.L_x_4:
[----:B------:R-:W-:Y:S01]  /*0990*/  ULDC.64 UR6, c[0x0][0x598] ;  /* 0x0001660000067ab9 */ /* 0x000fe20000000a00 */
[----:B------:R-:W-:Y:S01]  /*09a0*/  ULDC.64 UR24, c[0x0][0x208] ;  /* 0x0000820000187ab9 */ /* 0x000fe20000000a00 */
[----:B------:R-:W-:-:S04]  /*09b0*/  ISETP.NE.U32.AND P0, PT, RZ, UR6, PT ;  /* 0x00000006ff007c0c */ /* 0x000fc8000bf05070 */
[----:B------:R-:W-:-:S13]  /*09c0*/  ISETP.NE.AND.EX P0, PT, RZ, UR7, PT, P0 ;  /* 0x00000007ff007c0c */ /* 0x000fda000bf05300 */
[----:B------:R-:W-:Y:S05]  /*09d0*/  @!P0 BRA `(.L_x_5) ;  /* 0x00000000001c8947 */ /* 0x000fea0003800000 */
[----:B------:R-:W0:Y:S02]  /*09e0*/  LDC.64 R2, c[0x0][0x598] ;  /* 0x00016600ff027b82 */ /* 0x000e240000000a00 */
[----:B0-----:R-:W2:Y:S02]  /*09f0*/  LDG.E.64 R2, desc[UR24][R2.64] ;  /* 0x0000001802027981 */ /* 0x001ea4000c1e1b00 */
[----:B--2---:R-:W-:-:S04]  /*0a00*/  ISETP.NE.U32.AND P0, PT, R2, RZ, PT ;  /* 0x000000ff0200720c */ /* 0x004fc80003f05070 */
[----:B------:R-:W-:-:S13]  /*0a10*/  ISETP.NE.AND.EX P0, PT, R3, RZ, PT, P0 ;  /* 0x000000ff0300720c */ /* 0x000fda0003f05300 */
[----:B------:R-:W-:Y:S05]  /*0a20*/  @!P0 BRA `(.L_x_5) ;  /* 0x0000000000088947 */ /* 0x000fea0003800000 */
[----:B------:R0:W5:Y:S01]  /*0a30*/  LD.E R9, desc[UR24][R2.64] ;  /* 0x0000001802097980 */ /* 0x000162000c101900 */
[----:B------:R-:W-:Y:S05]  /*0a40*/  BRA `(.L_x_6) ;  /* 0x0000000000207947 */ /* 0x000fea0003800000 */
.L_x_5:
[----:B------:R-:W-:Y:S02]  /*0a50*/  ULDC.64 UR6, c[0x0][0x588] ;  /* 0x0001620000067ab9 */ /* 0x000fe40000000a00 */
[----:B------:R-:W-:-:S04]  /*0a60*/  ISETP.NE.U32.AND P0, PT, RZ, UR6, PT ;  /* 0x00000006ff007c0c */ /* 0x000fc8000bf05070 */
[----:B------:R-:W-:-:S13]  /*0a70*/  ISETP.NE.AND.EX P0, PT, RZ, UR7, PT, P0 ;  /* 0x00000007ff007c0c */ /* 0x000fda000bf05300 */
[----:B------:R-:W-:Y:S05]  /*0a80*/  @!P0 BRA `(.L_x_7) ;  /* 0x00000000000c8947 */ /* 0x000fea0003800000 */
[----:B------:R-:W0:Y:S02]  /*0a90*/  LDC.64 R2, c[0x0][0x588] ;  /* 0x00016200ff027b82 */ /* 0x000e240000000a00 */
[----:B0-----:R1:W5:Y:S01]  /*0aa0*/  LDG.E R9, desc[UR24][R2.64] ;  /* 0x0000001802097981 */ /* 0x001362000c1e1900 */
[----:B------:R-:W-:Y:S05]  /*0ab0*/  BRA `(.L_x_6) ;  /* 0x0000000000047947 */ /* 0x000fea0003800000 */
.L_x_7:
[----:B------:R-:W2:Y:S02]  /*0ac0*/  LDC R9, c[0x0][0x580] ;  /* 0x00016000ff097b82 */ /* 0x000ea40000000800 */
.L_x_6:
[----:B------:R-:W-:Y:S02]  /*0ad0*/  ULDC.64 UR6, c[0x0][0x5a0] ;  /* 0x0001680000067ab9 */ /* 0x000fe40000000a00 */
[----:B------:R-:W-:-:S04]  /*0ae0*/  ISETP.NE.U32.AND P0, PT, RZ, UR6, PT ;  /* 0x00000006ff007c0c */ /* 0x000fc8000bf05070 */
[----:B------:R-:W-:-:S13]  /*0af0*/  ISETP.NE.AND.EX P0, PT, RZ, UR7, PT, P0 ;  /* 0x00000007ff007c0c */ /* 0x000fda000bf05300 */
[----:B------:R-:W-:Y:S05]  /*0b00*/  @!P0 BRA `(.L_x_8) ;  /* 0x00000000001c8947 */ /* 0x000fea0003800000 */
[----:B01----:R-:W0:Y:S02]  /*0b10*/  LDC.64 R2, c[0x0][0x5a0] ;  /* 0x00016800ff027b82 */ /* 0x003e240000000a00 */
[----:B0-----:R-:W3:Y:S02]  /*0b20*/  LDG.E.64 R2, desc[UR24][R2.64] ;  /* 0x0000001802027981 */ /* 0x001ee4000c1e1b00 */
[----:B---3--:R-:W-:-:S04]  /*0b30*/  ISETP.NE.U32.AND P0, PT, R2, RZ, PT ;  /* 0x000000ff0200720c */ /* 0x008fc80003f05070 */
[----:B------:R-:W-:-:S13]  /*0b40*/  ISETP.NE.AND.EX P0, PT, R3, RZ, PT, P0 ;  /* 0x000000ff0300720c */ /* 0x000fda0003f05300 */
[----:B------:R-:W-:Y:S05]  /*0b50*/  @!P0 BRA `(.L_x_8) ;  /* 0x0000000000088947 */ /* 0x000fea0003800000 */
[----:B------:R0:W5:Y:S01]  /*0b60*/  LD.E R8, desc[UR24][R2.64] ;  /* 0x0000001802087980 */ /* 0x000162000c101900 */
[----:B------:R-:W-:Y:S05]  /*0b70*/  BRA `(.L_x_9) ;  /* 0x0000000000207947 */ /* 0x000fea0003800000 */
.L_x_8:
[----:B------:R-:W-:Y:S02]  /*0b80*/  ULDC.64 UR6, c[0x0][0x590] ;  /* 0x0001640000067ab9 */ /* 0x000fe40000000a00 */
[----:B------:R-:W-:-:S04]  /*0b90*/  ISETP.NE.U32.AND P0, PT, RZ, UR6, PT ;  /* 0x00000006ff007c0c */ /* 0x000fc8000bf05070 */
[----:B------:R-:W-:-:S13]  /*0ba0*/  ISETP.NE.AND.EX P0, PT, RZ, UR7, PT, P0 ;  /* 0x00000007ff007c0c */ /* 0x000fda000bf05300 */
[----:B------:R-:W-:Y:S05]  /*0bb0*/  @!P0 BRA `(.L_x_10) ;  /* 0x00000000000c8947 */ /* 0x000fea0003800000 */
[----:B01----:R-:W0:Y:S02]  /*0bc0*/  LDC.64 R2, c[0x0][0x590] ;  /* 0x00016400ff027b82 */ /* 0x003e240000000a00 */
[----:B0-----:R1:W5:Y:S01]  /*0bd0*/  LDG.E R8, desc[UR24][R2.64] ;  /* 0x0000001802087981 */ /* 0x001362000c1e1900 */
[----:B------:R-:W-:Y:S05]  /*0be0*/  BRA `(.L_x_9) ;  /* 0x0000000000047947 */ /* 0x000fea0003800000 */
.L_x_10:
[----:B------:R-:W3:Y:S02]  /*0bf0*/  LDC R8, c[0x0][0x584] ;  /* 0x00016100ff087b82 */ /* 0x000ee40000000800 */
.L_x_9:
[----:B------:R-:W-:Y:S01]  /*0c00*/  ULDC UR4, c[0x0][0x65c] ;  /* 0x0001970000047ab9 */ /* 0x000fe20000000800 */
[----:B01----:R-:W0:Y:S01]  /*0c10*/  LDC.64 R2, c[0x0][0x650] ;  /* 0x00019400ff027b82 */ /* 0x003e220000000a00 */
[----:B------:R-:W-:Y:S01]  /*0c20*/  UISETP.NE.AND UP2, UPT, UR4, 0x1, UPT ;  /* 0x000000010400788c */ /* 0x000fe2000bf45270 */
[----:B------:R-:W-:Y:S01]  /*0c30*/  PRMT R14, RZ, 0x7610, R14 ;  /* 0x00007610ff0e7816 */ /* 0x000fe2000000000e */
[----:B------:R-:W-:Y:S01]  /*0c40*/  UISETP.NE.AND UP0, UPT, UR20, 0x2, UPT ;  /* 0x000000021400788c */ /* 0x000fe2000bf05270 */
[----:B------:R-:W-:Y:S02]  /*0c50*/  IMAD.MOV.U32 R5, RZ, RZ, -0x1 ;  /* 0xffffffffff057424 */ /* 0x000fe400078e00ff */
[----:B------:R-:W-:-:S06]  /*0c60*/  IMAD.MOV.U32 R4, RZ, RZ, -0x1 ;  /* 0xffffffffff047424 */ /* 0x000fcc00078e00ff */
[----:B------:R-:W-:Y:S01]  /*0c70*/  @UP2 ULDC UR14, c[0x0][0x10] ;  /* 0x00000400000e2ab9 */ /* 0x000fe20000000800 */
[----:B------:R-:W-:Y:S01]  /*0c80*/  @UP2 UMOV UR6, UR10 ;  /* 0x0000000a00062c82 */ /* 0x000fe20008000000 */
[----:B------:R-:W-:Y:S01]  /*0c90*/  @UP2 UMOV UR7, URZ ;  /* 0x0000003f00072c82 */ /* 0x000fe20008000000 */
[----:B------:R-:W-:Y:S01]  /*0ca0*/  @!UP2 ULDC UR17, c[0x0][0xc] ;  /* 0x000003000011aab9 */ /* 0x000fe20000000800 */
[----:B------:R-:W-:Y:S01]  /*0cb0*/  @UP2 UIMAD.WIDE.U32 UR14, UR16, UR14, UR6 ;  /* 0x0000000e100e22a5 */ /* 0x000fe2000f8e0006 */
[----:B------:R-:W-:Y:S01]  /*0cc0*/  ULDC UR12, c[0x0][0xc] ;  /* 0x00000300000c7ab9 */ /* 0x000fe20000000800 */
[----:B------:R-:W-:Y:S01]  /*0cd0*/  ULDC UR13, c[0x0][0x10] ;  /* 0x00000400000d7ab9 */ /* 0x000fe20000000800 */
[----:B------:R-:W-:Y:S01]  /*0ce0*/  @UP2 UMOV UR4, URZ ;  /* 0x0000003f00042c82 */ /* 0x000fe20008000000 */
[----:B------:R-:W-:Y:S01]  /*0cf0*/  UMOV UR6, UR16 ;  /* 0x0000001000067c82 */ /* 0x000fe20008000000 */
[----:B------:R-:W-:Y:S01]  /*0d00*/  UMOV UR7, URZ ;  /* 0x0000003f00077c82 */ /* 0x000fe20008000000 */
[----:B------:R-:W-:-:S02]  /*0d10*/  UIMAD.WIDE.U32 UR12, UR12, UR13, URZ ;  /* 0x0000000d0c0c72a5 */ /* 0x000fc4000f8e003f */
[----:B------:R-:W-:Y:S02]  /*0d20*/  @UP2 UIADD3 UR15, UR15, UR4, URZ ;  /* 0x000000040f0f2290 */ /* 0x000fe4000fffe03f */
[----:B------:R-:W-:Y:S01]  /*0d30*/  @!UP2 UIMAD.WIDE.U32 UR6, UR10, UR17, UR6 ;  /* 0x000000110a06a2a5 */ /* 0x000fe2000f8e0006 */
[----:B------:R-:W-:Y:S02]  /*0d40*/  ULDC UR4, c[0x0][0x14] ;  /* 0x0000050000047ab9 */ /* 0x000fe40000000800 */
[----:B------:R-:W-:Y:S02]  /*0d50*/  UIMAD.WIDE.U32 UR30, UR12, UR4, URZ ;  /* 0x000000040c1e72a5 */ /* 0x000fe4000f8e003f */
[----:B------:R-:W-:Y:S02]  /*0d60*/  UIMAD UR4, UR13, UR4, URZ ;  /* 0x000000040d0472a4 */ /* 0x000fe4000f8e023f */
[----:B------:R-:W-:Y:S01]  /*0d70*/  @!UP2 UMOV UR14, UR6 ;  /* 0x00000006000eac82 */ /* 0x000fe20008000000 */
[----:B------:R-:W-:Y:S01]  /*0d80*/  @!UP2 UMOV UR15, UR7 ;  /* 0x00000007000fac82 */ /* 0x000fe20008000000 */
[----:B------:R-:W-:-:S02]  /*0d90*/  UIADD3 UR6, UR31, UR4, URZ ;  /* 0x000000041f067290 */ /* 0x000fc4000fffe03f */
[----:B------:R-:W-:-:S04]  /*0da0*/  UIADD3 UR4, UP1, UR14, UR30, URZ ;  /* 0x0000001e0e047290 */ /* 0x000fc8000ff3e03f */
[----:B------:R-:W-:Y:S02]  /*0db0*/  UIADD3.X UR7, UR15, UR6, URZ, UP1, !UPT ;  /* 0x000000060f077290 */ /* 0x000fe40008ffe43f */
[----:B------:R-:W-:Y:S02]  /*0dc0*/  USEL UR4, UR4, UR14, !UP0 ;  /* 0x0000000e04047287 */ /* 0x000fe4000c000000 */
[----:B------:R-:W-:-:S04]  /*0dd0*/  USEL UR7, UR7, UR15, !UP0 ;  /* 0x0000000f07077287 */ /* 0x000fc8000c000000 */
[----:B0-----:R-:W-:Y:S01]  /*0de0*/  ISETP.LE.U32.AND P0, PT, R2, UR4, PT ;  /* 0x0000000402007c0c */ /* 0x001fe2000bf03070 */
[----:B------:R-:W-:Y:S02]  /*0df0*/  IMAD.U32 R2, RZ, RZ, UR4 ;  /* 0x00000004ff027e24 */ /* 0x000fe4000f8e00ff */
[----:B------:R-:W-:-:S05]  /*0e00*/  IMAD.U32 R0, RZ, RZ, UR7 ;  /* 0x00000007ff007e24 */ /* 0x000fca000f8e00ff */
[----:B------:R-:W-:Y:S01]  /*0e10*/  ISETP.GE.U32.AND.EX P0, PT, R0, R3, PT, P0 ;  /* 0x000000030000720c */ /* 0x000fe20003f06100 */
[----:B------:R-:W-:Y:S02]  /*0e20*/  IMAD.U32 R3, RZ, RZ, UR7 ;  /* 0x00000007ff037e24 */ /* 0x000fe4000f8e00ff */
[----:B------:R-:W-:-:S10]  /*0e30*/  IMAD.MOV.U32 R0, RZ, RZ, -0x1 ;  /* 0xffffffffff007424 */ /* 0x000fd400078e00ff */
[----:B------:R-:W-:Y:S05]  /*0e40*/  @P0 BRA `(.L_x_11) ;  /* 0x00000004004c0947 */ /* 0x000fea0003800000 */
[----:B------:R-:W-:Y:S01]  /*0e50*/  ULDC.64 UR20, c[0x0][0x628] ;  /* 0x00018a0000147ab9 */ /* 0x000fe20000000a00 */
[C---:B------:R-:W-:Y:S01]  /*0e60*/  R2UR UR23, R2.reuse ;  /* 0x00000000021772ca */ /* 0x040fe200000e0000 */
[----:B------:R-:W-:Y:S01]  /*0e70*/  ULDC UR22, c[0x0][0x630] ;  /* 0x00018c0000167ab9 */ /* 0x000fe20000000800 */
[----:B------:R-:W-:Y:S02]  /*0e80*/  ISETP.NE.U32.AND P0, PT, RZ, UR20, PT ;  /* 0x00000014ff007c0c */ /* 0x000fe4000bf05070 */
[----:B------:R-:W-:Y:S02]  /*0e90*/  R2UR UR12, R2 ;  /* 0x00000000020c72ca */ /* 0x000fe400000e0000 */
[----:B------:R-:W-:Y:S02]  /*0ea0*/  ISETP.NE.AND.EX P0, PT, RZ, UR21, PT, P0 ;  /* 0x00000015ff007c0c */ /* 0x000fe4000bf05300 */
[----:B------:R-:W-:-:S11]  /*0eb0*/  R2UR UR7, R3 ;  /* 0x00000000030772ca */ /* 0x000fd600000e0000 */
[----:B------:R-:W-:Y:S05]  /*0ec0*/  @!P0 BRA `(.L_x_12) ;  /* 0x0000000000348947 */ /* 0x000fea0003800000 */
[----:B------:R-:W-:Y:S01]  /*0ed0*/  R2UR UR7, R2 ;  /* 0x00000000020772ca */ /* 0x000fe200000e0000 */
[----:B------:R-:W-:Y:S01]  /*0ee0*/  ULDC UR4, c[0x0][0x634] ;  /* 0x00018d0000047ab9 */ /* 0x000fe20000000800 */
[----:B------:R-:W-:-:S11]  /*0ef0*/  R2UR UR12, R3 ;  /* 0x00000000030c72ca */ /* 0x000fd600000e0000 */
[----:B------:R-:W-:-:S04]  /*0f00*/  UIADD3 UR4, UP1, UR7, UR4, URZ ;  /* 0x0000000407047290 */ /* 0x000fc8000ff3e03f */
[----:B------:R-:W-:-:S04]  /*0f10*/  UIADD3.X UR7, URZ, UR12, URZ, UP1, !UPT ;  /* 0x0000000c3f077290 */ /* 0x000fc80008ffe43f */
[----:B------:R-:W-:-:S04]  /*0f20*/  UIMAD.WIDE.U32 UR12, UR7, UR20, URZ ;  /* 0x00000014070c72a5 */ /* 0x000fc8000f8e003f */
[----:B------:R-:W-:Y:S02]  /*0f30*/  UIMAD.WIDE.U32 UR14, UP1, UR4, UR21, UR12 ;  /* 0x00000015040e72a5 */ /* 0x000fe4000f82000c */
[----:B------:R-:W-:Y:S02]  /*0f40*/  UIMAD.WIDE.U32 UR12, UR4, UR20, URZ ;  /* 0x00000014040c72a5 */ /* 0x000fe4000f8e003f */
[----:B------:R-:W-:Y:S02]  /*0f50*/  UIADD3.X UR17, URZ, URZ, URZ, UP1, !UPT ;  /* 0x0000003f3f117290 */ /* 0x000fe40008ffe43f */
[----:B------:R-:W-:Y:S01]  /*0f60*/  UIADD3 URZ, UP1, UR13, UR14, URZ ;  /* 0x0000000e0d3f7290 */ /* 0x000fe2000ff3e03f */
[----:B------:R-:W-:-:S03]  /*0f70*/  UMOV UR16, UR15 ;  /* 0x0000000f00107c82 */ /* 0x000fc60008000000 */
[----:B------:R-:W-:-:S07]  /*0f80*/  UIMAD.WIDE.U32.X UR12, UR7, UR21, UR16, UP1 ;  /* 0x00000015070c72a5 */ /* 0x000fce00088e0410 */
[----:B------:R-:W-:-:S05]  /*0f90*/  UMOV UR7, UR13 ;  /* 0x0000000d00077c82 */ /* 0x000fca0008000000 */
.L_x_12:
[----:B------:R-:W-:Y:S01]  /*0fa0*/  USHF.R.U64 UR4, UR12, UR22, UR7 ;  /* 0x000000160c047299 */ /* 0x000fe20008001207 */
[----:B------:R-:W-:Y:S01]  /*0fb0*/  R2UR UR13, R3 ;  /* 0x00000000030d72ca */ /* 0x000fe200000e0000 */
[----:B------:R-:W-:Y:S02]  /*0fc0*/  USHF.R.U32.HI UR7, URZ, UR22, UR7 ;  /* 0x000000163f077299 */ /* 0x000fe40008011607 */
[----:B------:R-:W-:Y:S01]  /*0fd0*/  UIADD3 UR14, UP1, URZ, -UR4, URZ ;  /* 0x800000043f0e7290 */ /* 0x000fe2000ff3e03f */
[----:B------:R-:W-:Y:S01]  /*0fe0*/  ULDC.64 UR16, c[0x0][0x620] ;  /* 0x0001880000107ab9 */ /* 0x000fe20000000a00 */
[----:B------:R-:W-:Y:S02]  /*0ff0*/  UMOV UR12, UR23 ;  /* 0x00000017000c7c82 */ /* 0x000fe40008000000 */
[----:B------:R-:W-:Y:S01]  /*1000*/  UIADD3.X UR7, URZ, ~UR7, URZ, UP1, !UPT ;  /* 0x800000073f077290 */ /* 0x000fe20008ffe43f */
[----:B------:R-:W-:Y:S01]  /*1010*/  ULDC UR15, c[0x0][0x618] ;  /* 0x00018600000f7ab9 */ /* 0x000fe20000000800 */
[----:B------:R-:W-:-:S02]  /*1020*/  @UP2 UIMAD UR9, UR19, UR11, UR10 ;  /* 0x0000000b130922a4 */ /* 0x000fc4000f8e020a */
[----:B------:R-:W-:Y:S02]  /*1030*/  UIMAD UR7, UR7, UR16, URZ ;  /* 0x00000010070772a4 */ /* 0x000fe4000f8e023f */
[----:B------:R-:W-:Y:S02]  /*1040*/  UIMAD.WIDE.U32 UR12, UR14, UR16, UR12 ;  /* 0x000000100e0c72a5 */ /* 0x000fe4000f8e000c */
[----:B------:R-:W-:Y:S01]  /*1050*/  UIMAD UR14, UR14, UR17, UR7 ;  /* 0x000000110e0e72a4 */ /* 0x000fe2000f8e0207 */
[----:B------:R-:W-:Y:S01]  /*1060*/  ULDC.64 UR10, c[0x0][0x640] ;  /* 0x00019000000a7ab9 */ /* 0x000fe20000000a00 */
[----:B------:R-:W-:Y:S02]  /*1070*/  ULDC UR16, c[0x0][0x608] ;  /* 0x0001820000107ab9 */ /* 0x000fe40000000800 */
[----:B------:R-:W-:Y:S01]  /*1080*/  UIADD3 UR13, UR13, UR14, URZ ;  /* 0x0000000e0d0d7290 */ /* 0x000fe2000fffe03f */
[----:B------:R-:W-:Y:S01]  /*1090*/  ISETP.NE.U32.AND P0, PT, RZ, UR10, PT ;  /* 0x0000000aff007c0c */ /* 0x000fe2000bf05070 */
[----:B------:R-:W-:Y:S01]  /*10a0*/  ULDC UR23, c[0x0][0x658] ;  /* 0x0001960000177ab9 */ /* 0x000fe20000000800 */
[----:B------:R-:W-:Y:S01]  /*10b0*/  ULDC UR7, c[0x0][0x600] ;  /* 0x0001800000077ab9 */ /* 0x000fe20000000800 */
[----:B------:R-:W-:Y:S01]  /*10c0*/  USHF.R.U64 UR22, UR12, UR15, UR13 ;  /* 0x0000000f0c167299 */ /* 0x000fe2000800120d */
[----:B------:R-:W-:Y:S01]  /*10d0*/  ISETP.NE.AND.EX P0, PT, RZ, UR11, PT, P0 ;  /* 0x0000000bff007c0c */ /* 0x000fe2000bf05300 */
[----:B------:R-:W-:Y:S01]  /*10e0*/  USHF.R.U32.HI UR13, URZ, UR15, UR13 ;  /* 0x0000000f3f0d7299 */ /* 0x000fe2000801160d */
[----:B------:R-:W-:Y:S01]  /*10f0*/  UMOV UR12, 0xffffffff ;  /* 0xffffffff000c7882 */ /* 0x000fe20000000000 */
[----:B------:R-:W-:-:S02]  /*1100*/  UIADD3 UR21, UR7, -0x1, URZ ;  /* 0xffffffff07157890 */ /* 0x000fc4000fffe03f */
[----:B------:R-:W-:Y:S02]  /*1110*/  USHF.R.U64 UR29, UR22, UR16, UR13 ;  /* 0x00000010161d7299 */ /* 0x000fe4000800120d */
[----:B------:R-:W-:Y:S02]  /*1120*/  USHF.R.U32.HI UR13, URZ, UR16, UR13 ;  /* 0x000000103f0d7299 */ /* 0x000fe4000801160d */
[----:B------:R-:W-:Y:S02]  /*1130*/  USHF.L.U32 UR12, UR12, UR23, URZ ;  /* 0x000000170c0c7299 */ /* 0x000fe4000800063f */
[----:B------:R-:W-:Y:S02]  /*1140*/  USHF.R.U64 UR32, UR29, UR23, UR13 ;  /* 0x000000171d207299 */ /* 0x000fe4000800120d */
[----:B------:R-:W-:Y:S02]  /*1150*/  ULOP3.LUT UR19, URZ, UR12, URZ, 0x33, !UPT ;  /* 0x0000000c3f137292 */ /* 0x000fe4000f8e333f */
[----:B------:R-:W-:Y:S01]  /*1160*/  USHF.R.U32.HI UR13, URZ, UR23, UR13 ;  /* 0x000000173f0d7299 */ /* 0x000fe2000801160d */
[----:B------:R-:W-:Y:S01]  /*1170*/  ULDC UR26, c[0x0][0x648] ;  /* 0x00019200001a7ab9 */ /* 0x000fe20000000800 */
[----:B------:R-:W-:Y:S01]  /*1180*/  ULDC UR27, c[0x0][0x638] ;  /* 0x00018e00001b7ab9 */ /* 0x000fe20000000800 */
[----:B------:R-:W-:Y:S01]  /*1190*/  UMOV UR28, 0x1 ;  /* 0x00000001001c7882 */ /* 0x000fe20000000000 */
[----:B------:R-:W-:Y:S01]  /*11a0*/  UMOV UR12, UR32 ;  /* 0x00000020000c7c82 */ /* 0x000fe20008000000 */
[----:B------:R-:W-:Y:S07]  /*11b0*/  @!P0 BRA `(.L_x_13) ;  /* 0x0000000000308947 */ /* 0x000fee0003800000 */
[----:B------:R-:W-:Y:S02]  /*11c0*/  ULDC UR16, c[0x0][0x64c] ;  /* 0x0001930000107ab9 */ /* 0x000fe40000000800 */
        /* <DEDUP_REMOVED lines=9> */
[----:B------:R-:W-:Y:S01]  /*1260*/  UMOV UR12, UR10 ;  /* 0x0000000a000c7c82 */ /* 0x000fe20008000000 */
[----:B------:R-:W-:-:S05]  /*1270*/  UMOV UR13, UR11 ;  /* 0x0000000b000d7c82 */ /* 0x000fca0008000000 */
.L_x_13:
[----:B------:R-:W-:Y:S01]  /*1280*/  USHF.R.U64 UR11, UR12, UR26, UR13 ;  /* 0x0000001a0c0b7299 */ /* 0x000fe2000800120d */
[----:B------:R-:W-:Y:S01]  /*1290*/  IMAD.MOV.U32 R14, RZ, RZ, 0x1 ;  /* 0x00000001ff0e7424 */ /* 0x000fe200078e00ff */
[----:B------:R-:W-:Y:S01]  /*12a0*/  USHF.L.U32 UR10, UR28, UR23, URZ ;  /* 0x000000171c0a7299 */ /* 0x000fe2000800063f */
[----:B------:R-:W-:Y:S01]  /*12b0*/  IMAD.U32 R0, RZ, RZ, UR4 ;  /* 0x00000004ff007e24 */ /* 0x000fe2000f8e00ff */
[----:B------:R-:W-:Y:S02]  /*12c0*/  ULOP3.LUT UR19, UR29, UR19, URZ, 0xc0, !UPT ;  /* 0x000000131d137292 */ /* 0x000fe4000f8ec03f */
[----:B------:R-:W-:Y:S02]  /*12d0*/  UIADD3 UR12, -UR11, URZ, URZ ;  /* 0x0000003f0b0c7290 */ /* 0x000fe4000fffe13f */
[----:B------:R-:W-:Y:S02]  /*12e0*/  UIMAD UR19, UR10, UR11, UR19 ;  /* 0x0000000b0a1372a4 */ /* 0x000fe4000f8e0213 */
[----:B------:R-:W-:-:S02]  /*12f0*/  ULOP3.LUT UR21, UR22, UR21, URZ, 0xc0, !UPT ;  /* 0x0000001516157292 */ /* 0x000fc4000f8ec03f */
[----:B------:R-:W-:Y:S01]  /*1300*/  UIMAD UR10, UR12, UR27, UR32 ;  /* 0x0000001b0c0a72a4 */ /* 0x000fe2000f8e0220 */
[----:B------:R-:W-:Y:S02]  /*1310*/  ULDC UR11, c[0x0][0x610] ;  /* 0x00018400000b7ab9 */ /* 0x000fe40000000800 */
[----:B------:R-:W-:Y:S02]  /*1320*/  UIMAD UR9, UR19, UR11, UR9 ;  /* 0x0000000b130972a4 */ /* 0x000fe4000f8e0209 */
[----:B------:R-:W-:-:S04]  /*1330*/  UIMAD UR10, UR10, UR7, UR21 ;  /* 0x000000070a0a72a4 */ /* 0x000fc8000f8e0215 */
[----:B------:R-:W-:Y:S02]  /*1340*/  USEL UR7, UR10, UR9, !UP2 ;  /* 0x000000090a077287 */ /* 0x000fe4000d000000 */
[----:B------:R-:W-:-:S04]  /*1350*/  USEL UR9, UR9, UR10, !UP2 ;  /* 0x0000000a09097287 */ /* 0x000fc8000d000000 */
[----:B------:R-:W-:Y:S02]  /*1360*/  IMAD.U32 R4, RZ, RZ, UR7 ;  /* 0x00000007ff047e24 */ /* 0x000fe4000f8e00ff */
[----:B------:R-:W-:-:S07]  /*1370*/  IMAD.U32 R5, RZ, RZ, UR9 ;  /* 0x00000009ff057e24 */ /* 0x000fce000f8e00ff */
.L_x_11:
[----:B------:R-:W-:Y:S05]  /*1380*/  @!P1 BRA `(.L_x_14) ;  /* 0x00000000000c9947 */ /* 0x000fea0003800000 */
[----:B------:R-:W-:Y:S01]  /*1390*/  UCGABAR_WAIT ;  /* 0x0000000000007dc7 */ /* 0x000fe20008000000 */
[----:B------:R-:W-:Y:S01]  /*13a0*/  CCTL.IVALL ;  /* 0x00000000ff00798f */ /* 0x000fe20002000000 */
[----:B------:R-:W-:Y:S05]  /*13b0*/  BRA `(.L_x_15) ;  /* 0x0000000000047947 */ /* 0x000fea0003800000 */
.L_x_14:
[----:B------:R-:W-:Y:S06]  /*13c0*/  BAR.SYNC.DEFER_BLOCKING 0x0 ;  /* 0x0000000000007b1d */ /* 0x000fec0000010000 */
.L_x_15:
[----:B------:R-:W-:Y:S02]  /*13d0*/  ULDC UR4, c[0x0][0x28c] ;  /* 0x0000a30000047ab9 */ /* 0x000fe40000000800 */
[----:B------:R-:W-:-:S04]  /*13e0*/  UIADD3 UR4, UR4, 0xff, URZ ;  /* 0x000000ff04047890 */ /* 0x000fc8000fffe03f */
[----:B------:R-:W-:-:S04]  /*13f0*/  USHF.R.S32.HI UR7, URZ, 0x1f, UR4 ;  /* 0x0000001f3f077899 */ /* 0x000fc80008011404 */
[----:B------:R-:W-:-:S04]  /*1400*/  ULEA.HI UR7, UR7, UR4, URZ, 0x8 ;  /* 0x0000000407077291 */ /* 0x000fc8000f8f403f */
[----:B------:R-:W-:Y:S01]  /*1410*/  USHF.R.S32.HI UR7, URZ, 0x8, UR7 ;  /* 0x000000083f077899 */ /* 0x000fe20008011407 */
[----:B------:R-:W-:Y:S11]  /*1420*/  @!P2 BRA `(.L_x_16) ;  /* 0x0000009c004ca947 */ /* 0x000ff60003800000 */
[----:B------:R-:W-:-:S06]  /*1430*/  UISETP.GT.U32.AND UP1, UPT, UR18, 0x1, UPT ;  /* 0x000000011200788c */ /* 0x000fcc000bf24070 */
[----:B------:R-:W-:-:S13]  /*1440*/  PLOP3.LUT P0, PT, PT, PT, UP1, 0x80, 0x0 ;  /* 0x000000000000781c */ /* 0x000fda0003f0f018 */
[----:B------:R-:W-:Y:S05]  /*1450*/  @P0 EXIT ;  /* 0x000000000000094d */ /* 0x000fea0003800000 */
.L_x_17:
[----:B------:R-:W-:-:S08]  /*1460*/  NOP ;  /* 0x0000000000007918 */ /* 0x000fd00000000000 */
[----:B------:R-:W0:Y:S02]  /*1470*/  USETMAXREG.TRY_ALLOC.CTAPOOL UP1, 0xe8 ;  /* 0x000000e8000079c8 */ /* 0x000e240008020600 */
[----:B0-----:R-:W-:-:S13]  /*1480*/  PLOP3.LUT P0, PT, PT, PT, UP1, 0x80, 0x0 ;  /* 0x000000000000781c */ /* 0x001fda0003f0f018 */
[----:B------:R-:W-:Y:S05]  /*1490*/  @!P0 BRA `(.L_x_17) ;  /* 0xfffffffc00f08947 */ /* 0x000fea000383ffff */
[----:B------:R-:W-:-:S13]  /*14a0*/  LOP3.LUT P0, RZ, R14, 0xff, RZ, 0xc0, !PT ;  /* 0x000000ff0eff7812 */ /* 0x000fda000780c0ff */
[----:B------:R-:W-:Y:S05]  /*14b0*/  @!P0 EXIT ;  /* 0x000000000000894d */ /* 0x000fea0003800000 */
[----:B------:R-:W0:Y:S01]  /*14c0*/  S2UR UR12, SR_CgaCtaId ;  /* 0x00000000000c79c3 */ /* 0x000e220000008800 */
[CC--:B------:R-:W-:Y:S01]  /*14d0*/  LEA.HI R6, R12.reuse, R7.reuse, RZ, 0x2 ;  /* 0x000000070c067211 */ /* 0x0c0fe200078f10ff */
[----:B------:R-:W-:Y:S01]  /*14e0*/  UMOV UR10, 0x400 ;  /* 0x00000400000a7882 */ /* 0x000fe20000000000 */
[----:B------:R-:W-:Y:S01]  /*14f0*/  LEA.HI R16, R12, R7, RZ, 0x5 ;  /* 0x000000070c107211 */ /* 0x000fe200078f28ff */
[----:B------:R-:W-:Y:S01]  /*1500*/  USHF.R.U32.HI UR4, URZ, 0x2, UR7 ;  /* 0x000000023f047899 */ /* 0x000fe20008011607 */
[--C-:B------:R-:W-:Y:S01]  /*1510*/  SHF.R.S32.HI R15, RZ, 0x2, R6.reuse ;  /* 0x00000002ff0f7819 */ /* 0x100fe20000011406 */
[----:B------:R-:W-:Y:S01]  /*1520*/  ULOP3.LUT UR11, UR7, 0x3, URZ, 0xc0, !UPT ;  /* 0x00000003070b7892 */ /* 0x000fe2000f8ec03f */
[----:B------:R-:W-:Y:S01]  /*1530*/  SHF.R.S32.HI R14, RZ, 0x1f, R6 ;  /* 0x0000001fff0e7819 */ /* 0x000fe20000011406 */
[----:B------:R-:W-:Y:S01]  /*1540*/  UISETP.LT.AND UP1, UPT, UR7, 0x1, UPT ;  /* 0x000000010700788c */ /* 0x000fe2000bf21270 */
[----:B------:R-:W-:Y:S01]  /*1550*/  LOP3.LUT R6, R6, 0xfffffffc, RZ, 0xc0, !PT ;  /* 0xfffffffc06067812 */ /* 0x000fe200078ec0ff */
[----:B------:R-:W-:Y:S01]  /*1560*/  ULOP3.LUT UR4, UR4, 0x1, URZ, 0xc0, !UPT ;  /* 0x0000000104047892 */ /* 0x000fe2000f8ec03f */
[----:B------:R-:W-:Y:S01]  /*1570*/  LEA.HI R14, R14, R15, RZ, 0x3 ;  /* 0x0000000f0e0e7211 */ /* 0x000fe200078f18ff */
[----:B------:R-:W-:Y:S01]  /*1580*/  ULDC UR14, c[0x0][0x284] ;  /* 0x0000a100000e7ab9 */ /* 0x000fe20000000800 */
[----:B------:R-:W-:Y:S01]  /*1590*/  USEL UR11, UR11, URZ, !UP0 ;  /* 0x0000003f0b0b7287 */ /* 0x000fe2000c000000 */
[----:B------:R-:W-:Y:S01]  /*15a0*/  IMAD.IADD R12, R7, 0x1, -R6 ;  /* 0x00000001070c7824 */ /* 0x000fe200078e0a06 */
[----:B------:R-:W-:Y:S01]  /*15b0*/  LOP3.LUT R6, R14, 0xfffffff8, RZ, 0xc0, !PT ;  /* 0xfffffff80e067812 */ /* 0x000fe200078ec0ff */
[----:B------:R-:W-:Y:S01]  /*15c0*/  VIADD R14, R13, 0xffffffff ;  /* 0xffffffff0d0e7836 */ /* 0x000fe20000000000 */
[----:B------:R-:W-:-:S02]  /*15d0*/  UISETP.EQ.U32.AND UP0, UPT, UR4, 0x1, !UP0 ;  /* 0x000000010400788c */ /* 0x000fc4000c702070 */
[----:B------:R-:W-:Y:S01]  /*15e0*/  ULOP3.LUT UR8, UR5, 0x1, URZ, 0xfc, !UPT ;  /* 0x0000000105087892 */ /* 0x000fe2000f8efc3f */
[----:B------:R-:W-:Y:S01]  /*15f0*/  IMAD.IADD R6, R15, 0x1, -R6 ;  /* 0x000000010f067824 */ /* 0x000fe200078e0a06 */
[C---:B------:R-:W-:Y:S01]  /*1600*/  ISETP.NE.AND P0, PT, R14.reuse, RZ, PT ;  /* 0x000000ff0e00720c */ /* 0x040fe20003f05270 */
[----:B------:R-:W-:Y:S01]  /*1610*/  IMAD.SHL.U32 R14, R14, 0x8, RZ ;  /* 0x000000080e0e7824 */ /* 0x000fe200078e00ff */
[----:B------:R-:W-:Y:S01]  /*1620*/  SHF.R.S32.HI R15, RZ, 0x5, R16 ;  /* 0x00000005ff0f7819 */ /* 0x000fe20000011410 */
[----:B0-----:R-:W-:Y:S01]  /*1630*/  ULEA UR10, UR12, UR10, 0x18 ;  /* 0x0000000a0c0a7291 */ /* 0x001fe2000f8ec03f */
[--C-:B------:R-:W-:Y:S01]  /*1640*/  SHF.R.S32.HI R7, RZ, 0x1f, R6.reuse ;  /* 0x0000001fff077819 */ /* 0x100fe20000011406 */
[----:B------:R-:W-:Y:S01]  /*1650*/  USEL UR12, UR7, 0x1, UP1 ;  /* 0x00000001070c7887 */ /* 0x000fe20008800000 */
[----:B------:R-:W-:Y:S01]  /*1660*/  LOP3.LUT R14, R14, 0x8, RZ, 0xc0, !PT ;  /* 0x000000080e0e7812 */ /* 0x000fe200078ec0ff */
[----:B------:R-:W-:Y:S01]  /*1670*/  UIADD3 UR17, UR10, 0x50, URZ ;  /* 0x000000500a117890 */ /* 0x000fe2000fffe03f */
[C-C-:B------:R-:W-:Y:S01]  /*1680*/  IMAD R17, R15.reuse, -0x10, -R6.reuse ;  /* 0xfffffff00f117824 */ /* 0x140fe200078e0a06 */
[----:B------:R-:W-:Y:S01]  /*1690*/  SEL R179, RZ, 0x1, P0 ;  /* 0x00000001ffb37807 */ /* 0x000fe20000000000 */
[----:B------:R-:W-:Y:S01]  /*16a0*/  IMAD.WIDE R6, R15, 0x10, R6 ;  /* 0x000000100f067825 */ /* 0x000fe200078e0206 */
[C---:B------:R-:W-:Y:S01]  /*16b0*/  LOP3.LUT R181, R14.reuse, 0x8, RZ, 0x3c, !PT ;  /* 0x000000080eb57812 */ /* 0x040fe200078e3cff */
[----:B------:R-:W-:Y:S01]  /*16c0*/  USHF.L.U32 UR9, UR7, 0x1, URZ ;  /* 0x0000000107097899 */ /* 0x000fe2000800063f */
[----:B------:R-:W-:Y:S01]  /*16d0*/  LEA R13, R13, UR17, 0x3 ;  /* 0x000000110d0d7c11 */ /* 0x000fe2000f8e18ff */
[----:B------:R-:W-:Y:S01]  /*16e0*/  VIADD R17, R17, UR14 ;  /* 0x0000000e11117c36 */ /* 0x000fe20008000000 */
[----:B------:R-:W-:Y:S01]  /*16f0*/  LOP3.LUT R16, R14, 0x18, RZ, 0x3c, !PT ;  /* 0x000000180e107812 */ /* 0x000fe200078e3cff */
[----:B------:R-:W-:-:S02]  /*1700*/  UIADD3 UR12, -UR12, UR7, URZ ;  /* 0x000000070c0c7290 */ /* 0x000fc4000fffe13f */
[----:B------:R-:W-:-:S12]  /*1710*/  USEL UR13, URZ, 0x1, !UP0 ;  /* 0x000000013f0d7887 */ /* 0x000fd8000c000000 */
.L_x_204:
[----:B------:R-:W-:Y:S01]  /*1720*/  SHF.L.U32 R14, R179, 0x1f, RZ ;  /* 0x0000001fb30e7819 */ /* 0x000fe200000006ff */
[----:B------:R-:W0:Y:S01]  /*1730*/  LDC R15, c[0x0][0x28c] ;  /* 0x0000a300ff0f7b82 */ /* 0x000e220000000800 */
[----:B------:R-:W-:Y:S01]  /*1740*/  UMOV UR4, URZ ;  /* 0x0000003f00047c82 */ /* 0x000fe20008000000 */
[----:B------:R-:W-:Y:S01]  /*1750*/  UMOV UR15, UR11 ;  /* 0x0000000b000f7c82 */ /* 0x000fe20008000000 */
[----:B-1----:R-:W1:Y:S01]  /*1760*/  SYNCS.PHASECHK.TRANS64.TRYWAIT P0, [R13+URZ+-0x8], R14 ;  /* 0xfffff80e0d0075a7 */ /* 0x002e62000800017f */
[----:B0-----:R-:W-:Y:S01]  /*1770*/  ISETP.GE.AND P1, PT, R15, 0x1, PT ;  /* 0x000000010f00780c */ /* 0x001fe20003f26270 */
[----:B-1-3--:R-:W-:-:S12]  /*1780*/  @!P0 BRA `(.L_x_18) ;  /* 0x000000a800a88947 */ /* 0x00afd80003800000 */
.L_x_226:
[----:B------:R-:W-:Y:S01]  /*1790*/  UMOV UR16, URZ ;  /* 0x0000003f00107c82 */ /* 0x000fe20008000000 */
[----:B------:R-:W-:Y:S01]  /*17a0*/  UMOV UR18, URZ ;  /* 0x0000003f00127c82 */ /* 0x000fe20008000000 */
[----:B------:R-:W-:Y:S02]  /*17b0*/  CS2R R22, SRZ ;  /* 0x0000000000167805 */ /* 0x000fe4000001ff00 */
[----:B------:R-:W-:Y:S02]  /*17c0*/  CS2R R18, SRZ ;  /* 0x0000000000127805 */ /* 0x000fe4000001ff00 */
[----:B------:R-:W-:Y:S02]  /*17d0*/  CS2R R20, SRZ ;  /* 0x0000000000147805 */ /* 0x000fe4000001ff00 */
[----:B------:R-:W-:Y:S02]  /*17e0*/  CS2R R104, SRZ ;  /* 0x0000000000687805 */ /* 0x000fe4000001ff00 */
[----:B------:R-:W-:-:S02]  /*17f0*/  CS2R R106, SRZ ;  /* 0x00000000006a7805 */ /* 0x000fc4000001ff00 */
[----:B------:R-:W-:Y:S02]  /*1800*/  CS2R R108, SRZ ;  /* 0x00000000006c7805 */ /* 0x000fe4000001ff00 */
        /* <DEDUP_REMOVED lines=32> */
[----:B------:R-:W-:Y:S01]  /*1a10*/  CS2R R174, SRZ ;  /* 0x0000000000ae7805 */ /* 0x000fe2000001ff00 */
[----:B------:R-:W-:Y:S01]  /*1a20*/  IMAD.MOV.U32 R176, RZ, RZ, RZ ;  /* 0x000000ffffb07224 */ /* 0x000fe200078e00ff */
[----:B------:R-:W-:Y:S01]  /*1a30*/  CS2R R88, SRZ ;  /* 0x0000000000587805 */ /* 0x000fe2000001ff00 */
[----:B------:R-:W-:Y:S01]  /*1a40*/  IMAD.MOV.U32 R178, RZ, RZ, RZ ;  /* 0x000000ffffb27224 */ /* 0x000fe200078e00ff */
[----:B------:R-:W-:Y:S01]  /*1a50*/  CS2R R90, SRZ ;  /* 0x00000000005a7805 */ /* 0x000fe2000001ff00 */
[----:B------:R-:W-:Y:S01]  /*1a60*/  IMAD.U32 R182, RZ, RZ, UR13 ;  /* 0x0000000dffb67e24 */ /* 0x000fe2000f8e00ff */
        /* <DEDUP_REMOVED lines=37> */
[----:B------:R-:W-:Y:S01]  /*1cc0*/  CS2R R38, SRZ ;  /* 0x0000000000267805 */ /* 0x000fe2000001ff00 */
[----:B------:R-:W-:Y:S06]  /*1cd0*/  @!P1 BRA `(.L_x_19) ;  /* 0x0000001400209947 */ /* 0x000fec0003800000 */
[----:B------:R-:W-:-:S06]  /*1ce0*/  UISETP.NE.AND UP0, UPT, UR8, 0x3, UPT ;  /* 0x000000030800788c */ /* 0x000fcc000bf05270 */
[----:B------:R-:W-:-:S13]  /*1cf0*/  PLOP3.LUT P1, PT, PT, PT, UP0, 0x80, 0x0 ;  /* 0x000000000000781c */ /* 0x000fda0003f2f008 */
[----:B------:R-:W-:Y:S05]  /*1d00*/  @!P1 BRA `(.L_x_20) ;  /* 0x0000000000049947 */ /* 0x000fea0003800000 */
[----:B------:R-:W-:Y:S01]  /*1d10*/  BPT.TRAP 0x1 ;  /* 0x000000040000795c */ /* 0x000fe20000300000 */
.L_x_20:
[----:B------:R-:W-:Y:S01]  /*1d20*/  ULEA UR4, UR11, UR10, 0x3 ;  /* 0x0000000a0b047291 */ /* 0x000fe2000f8e183f */
[----:B0-----:R-:W-:-:S05]  /*1d30*/  IMAD.U32 R14, RZ, RZ, UR13 ;  /* 0x0000000dff0e7e24 */ /* 0x001fca000f8e00ff */
[----:B------:R-:W-:-:S04]  /*1d40*/  SHF.L.U32 R14, R14, 0x1f, RZ ;  /* 0x0000001f0e0e7819 */ /* 0x000fc800000006ff */
[----:B------:R0:W1:Y:S01]  /*1d50*/  SYNCS.PHASECHK.TRANS64.TRYWAIT P0, [UR4], R14 ;  /* 0x0000000eff0075a7 */ /* 0x0000620008000144 */
[----:B------:R-:W-:Y:S05]  /*1d60*/  @!P1 BRA `(.L_x_21) ;  /* 0x0000000000049947 */ /* 0x000fea0003800000 */
[----:B------:R-:W-:Y:S01]  /*1d70*/  BPT.TRAP 0x1 ;  /* 0x000000040000795c */ /* 0x000fe20000300000 */
.L_x_21:
[----:B-1----:R-:W-:Y:S05]  /*1d80*/  @P0 BRA `(.L_x_22) ;  /* 0x0000000000080947 */ /* 0x002fea0003800000 */
[----:B------:R-:W1:Y:S02]  /*1d90*/  SYNCS.PHASECHK.TRANS64.TRYWAIT P0, [UR4], R14 ;  /* 0x0000000eff0075a7 */ /* 0x000e640008000144 */
[----:B-1----:R-:W-:Y:S05]  /*1da0*/  @!P0 BRA `(.L_x_23) ;  /* 0x000000a400348947 */ /* 0x002fea0003800000 */
.L_x_22:
[----:B------:R-:W-:Y:S01]  /*1db0*/  UIADD3 UR14, UR10, 0x180, URZ ;  /* 0x000001800a0e7890 */ /* 0x000fe2000fffe03f */
[----:B------:R-:W-:Y:S01]  /*1dc0*/  WARPGROUP.ARRIVE ;  /* 0x00000000000079c5 */ /* 0x000fe20000000000 */
[----:B------:R-:W-:Y:S01]  /*1dd0*/  UIADD3 UR4, UR10, 0x10180, URZ ;  /* 0x000101800a047890 */ /* 0x000fe2000fffe03f */
[----:B------:R-:W-:Y:S01]  /*1de0*/  CS2R R22, SRZ ;  /* 0x0000000000167805 */ /* 0x000fe2000001ff00 */
[----:B------:R-:W-:Y:S01]  /*1df0*/  USHF.R.U32.HI UR14, URZ, 0x4, UR14 ;  /* 0x000000043f0e7899 */ /* 0x000fe2000801160e */
[----:B------:R-:W-:Y:S01]  /*1e00*/  CS2R R18, SRZ ;  /* 0x0000000000127805 */ /* 0x000fe2000001ff00 */
[----:B------:R-:W-:Y:S01]  /*1e10*/  USHF.R.U32.HI UR4, URZ, 0x4, UR4 ;  /* 0x000000043f047899 */ /* 0x000fe20008011604 */
[----:B------:R-:W-:Y:S01]  /*1e20*/  CS2R R20, SRZ ;  /* 0x0000000000147805 */ /* 0x000fe2000001ff00 */
[----:B------:R-:W-:Y:S01]  /*1e30*/  ULOP3.LUT UR14, UR14, 0x3fff, URZ, 0xc0, !UPT ;  /* 0x00003fff0e0e7892 */ /* 0x000fe2000f8ec03f */
[----:B------:R-:W-:Y:S01]  /*1e40*/  CS2R R104, SRZ ;  /* 0x0000000000687805 */ /* 0x000fe2000001ff00 */
[----:B------:R-:W-:Y:S01]  /*1e50*/  ULOP3.LUT UR4, UR4, 0x3fff, URZ, 0xc0, !UPT ;  /* 0x00003fff04047892 */ /* 0x000fe2000f8ec03f */
[----:B------:R-:W-:Y:S01]  /*1e60*/  CS2R R106, SRZ ;  /* 0x00000000006a7805 */ /* 0x000fe2000001ff00 */
[----:B------:R-:W-:Y:S01]  /*1e70*/  ULOP3.LUT UR14, UR14, 0x10000, URZ, 0xfc, !UPT ;  /* 0x000100000e0e7892 */ /* 0x000fe2000f8efc3f */
[----:B------:R-:W-:Y:S01]  /*1e80*/  CS2R R108, SRZ ;  /* 0x00000000006c7805 */ /* 0x000fe2000001ff00 */
[----:B------:R-:W-:Y:S01]  /*1e90*/  ULOP3.LUT UR4, UR4, 0x10000, URZ, 0xfc, !UPT ;  /* 0x0001000004047892 */ /* 0x000fe2000f8efc3f */
[----:B------:R-:W-:Y:S01]  /*1ea0*/  CS2R R112, SRZ ;  /* 0x0000000000707805 */ /* 0x000fe2000001ff00 */
[----:B------:R-:W-:Y:S01]  /*1eb0*/  ULEA UR15, UR11, UR14, 0xa ;  /* 0x0000000e0b0f7291 */ /* 0x000fe2000f8e503f */
[----:B------:R-:W-:Y:S01]  /*1ec0*/  CS2R R110, SRZ ;  /* 0x00000000006e7805 */ /* 0x000fe2000001ff00 */
[----:B------:R-:W-:Y:S01]  /*1ed0*/  UIMAD UR14, UR11, 0xa00, UR4 ;  /* 0x00000a000b0e78a4 */ /* 0x000fe2000f8e0204 */
[----:B------:R-:W-:Y:S01]  /*1ee0*/  CS2R R114, SRZ ;  /* 0x0000000000727805 */ /* 0x000fe2000001ff00 */
[----:B------:R-:W-:Y:S01]  /*1ef0*/  UMOV UR21, 0x40000040 ;  /* 0x4000004000157882 */ /* 0x000fe20000000000 */
[----:B------:R-:W-:Y:S01]  /*1f00*/  UMOV UR23, 0x40000040 ;  /* 0x4000004000177882 */ /* 0x000fe20000000000 */
[----:B------:R-:W-:Y:S01]  /*1f10*/  UIADD3 UR4, UR14, 0x100, URZ ;  /* 0x000001000e047890 */ /* 0x000fe2000fffe03f */
[----:B------:R-:W-:Y:S01]  /*1f20*/  CS2R R118, SRZ ;  /* 0x0000000000767805 */ /* 0x000fe2000001ff00 */
[----:B------:R-:W-:Y:S01]  /*1f30*/  UMOV UR20, UR15 ;  /* 0x0000000f00147c82 */ /* 0x000fe20008000000 */
[----:B------:R-:W-:Y:S01]  /*1f40*/  UMOV UR22, UR14 ;  /* 0x0000000e00167c82 */ /* 0x000fe20008000000 */
[----:B------:R-:W-:Y:S01]  /*1f50*/  UIADD3 UR16, UR14, 0x200, URZ ;  /* 0x000002000e107890 */ /* 0x000fe2000fffe03f */
[----:B------:R-:W-:Y:S01]  /*1f60*/  QGMMA.64x32x32.F32.E4M3.E4M3 R88, gdesc[UR20], RZ, !UPT ;  /* 0x00600000145879f3 */ /* 0x000fe2000c7008ff */
[----:B------:R-:W-:Y:S01]  /*1f70*/  UMOV UR23, 0x40000040 ;  /* 0x4000004000177882 */ /* 0x000fe20000000000 */
        /* <DEDUP_REMOVED lines=15> */
[----:B------:R-:W-:Y:S01]  /*2070*/  UIADD3 UR20, UR15, 0x2, URZ ;  /* 0x000000020f147890 */ /* 0x000fe2000fffe03f */
[----:B------:R-:W-:Y:S01]  /*2080*/  CS2R R120, SRZ ;  /* 0x0000000000787805 */ /* 0x000fe2000001ff00 */
[----:B------:R-:W-:Y:S01]  /*2090*/  UIADD3 UR22, UR14, 0x2, URZ ;  /* 0x000000020e167890 */ /* 0x000fe2000fffe03f */
[----:B------:R-:W-:Y:S01]  /*20a0*/  CS2R R116, SRZ ;  /* 0x0000000000747805 */ /* 0x000fe2000001ff00 */
[----:B------:R-:W-:Y:S01]  /*20b0*/  UMOV UR21, 0x40000040 ;  /* 0x4000004000157882 */ /* 0x000fe20000000000 */
[----:B------:R-:W-:Y:S01]  /*20c0*/  UMOV UR23, 0x40000040 ;  /* 0x4000004000177882 */ /* 0x000fe20000000000 */
[----:B------:R-:W-:Y:S01]  /*20d0*/  UIADD3 UR18, UR14, 0x704, URZ ;  /* 0x000007040e127890 */ /* 0x000fe2000fffe03f */
        /* <DEDUP_REMOVED lines=26> */
[----:B------:R-:W-:Y:S01]  /*2280*/  CS2R R174, SRZ ;  /* 0x0000000000ae7805 */ /* 0x000fe2000001ff00 */
[----:B------:R-:W-:Y:S02]  /*2290*/  IMAD.MOV.U32 R176, RZ, RZ, RZ ;  /* 0x000000ffffb07224 */ /* 0x000fe400078e00ff */
[----:B------:R-:W-:Y:S01]  /*22a0*/  IMAD.MOV.U32 R178, RZ, RZ, RZ ;  /* 0x000000ffffb27224 */ /* 0x000fe200078e00ff */
[----:B------:R-:W-:Y:S01]  /*22b0*/  QGMMA.64x32x32.F32.E4M3.E4M3 R88, gdesc[UR20], R88 ;  /* 0x00600000145879f3 */ /* 0x000fe20008700858 */
[----:B------:R-:W-:Y:S01]  /*22c0*/  UMOV UR22, UR4 ;  /* 0x0000000400167c82 */ /* 0x000fe20008000000 */
[----:B------:R-:W-:Y:S01]  /*22d0*/  UIADD3 UR4, UR14, 0x302, URZ ;  /* 0x000003020e047890 */ /* 0x000fe2000fffe03f */
[----:B------:R-:W-:Y:S02]  /*22e0*/  UMOV UR23, 0x40000040 ;  /* 0x4000004000177882 */ /* 0x000fe40000000000 */
[----:B------:R-:W-:Y:S01]  /*22f0*/  QGMMA.64x32x32.F32.E4M3.E4M3 R72, gdesc[UR20], R72 ;  /* 0x00600000144879f3 */ /* 0x000fe20008700848 */
[----:B------:R-:W-:Y:S01]  /*2300*/  UMOV UR22, UR16 ;  /* 0x0000001000167c82 */ /* 0x000fe20008000000 */
[----:B------:R-:W-:Y:S01]  /*2310*/  UMOV UR23, 0x40000040 ;  /* 0x4000004000177882 */ /* 0x000fe20000000000 */
[----:B------:R-:W-:Y:S01]  /*2320*/  UIADD3 UR16, UR14, 0x402, URZ ;  /* 0x000004020e107890 */ /* 0x000fe2000fffe03f */
[----:B------:R-:W-:Y:S01]  /*2330*/  QGMMA.64x32x32.F32.E4M3.E4M3 R56, gdesc[UR20], R56 ;  /* 0x00600000143879f3 */ /* 0x000fe20008700838 */
[----:B------:R-:W-:Y:S01]  /*2340*/  UMOV UR22, UR4 ;  /* 0x0000000400167c82 */ /* 0x000fe20008000000 */
[----:B------:R-:W-:Y:S01]  /*2350*/  UMOV UR23, 0x40000040 ;  /* 0x4000004000177882 */ /* 0x000fe20000000000 */
[----:B------:R-:W-:Y:S01]  /*2360*/  UIADD3 UR4, UR14, 0x104, URZ ;  /* 0x000001040e047890 */ /* 0x000fe2000fffe03f */
[----:B------:R-:W-:Y:S01]  /*2370*/  QGMMA.64x32x32.F32.E4M3.E4M3 R40, gdesc[UR20], R40 ;  /* 0x00600000142879f3 */ /* 0x000fe20008700828 */
[----:B------:R-:W-:Y:S01]  /*2380*/  UMOV UR23, 0x40000040 ;  /* 0x4000004000177882 */ /* 0x000fe20000000000 */
[----:B------:R-:W-:Y:S01]  /*2390*/  UMOV UR22, UR16 ;  /* 0x0000001000167c82 */ /* 0x000fe20008000000 */
[----:B------:R-:W-:Y:S01]  /*23a0*/  UIADD3 UR16, UR14, 0x204, URZ ;  /* 0x000002040e107890 */ /* 0x000fe2000fffe03f */
[----:B------:R-:W-:Y:S01]  /*23b0*/  QGMMA.64x32x32.F32.E4M3.E4M3 R24, gdesc[UR20], R24 ;  /* 0x00600000141879f3 */ /* 0x000fe20008700818 */
[----:B------:R-:W-:-:S02]  /*23c0*/  UIADD3 UR20, UR15, 0x4, URZ ;  /* 0x000000040f147890 */ /* 0x000fc4000fffe03f */
[----:B------:R-:W-:Y:S01]  /*23d0*/  UIADD3 UR22, UR14, 0x4, URZ ;  /* 0x000000040e167890 */ /* 0x000fe2000fffe03f */
[----:B------:R-:W-:Y:S01]  /*23e0*/  UMOV UR21, 0x40000040 ;  /* 0x4000004000157882 */ /* 0x000fe20000000000 */
[----:B------:R-:W-:-:S07]  /*23f0*/  UMOV UR23, 0x40000040 ;  /* 0x4000004000177882 */ /* 0x000fce0000000000 */
        /* <DEDUP_REMOVED lines=74> */
[----:B------:R-:W-:Y:S01]  /*28a0*/  UMOV UR4, 0x8 ;  /* 0x0000000800047882 */ /* 0x000fe20000000000 */
        /* <DEDUP_REMOVED lines=23> */
[----:B------:R-:W-:-:S02]  /*2a20*/  UMOV UR22, UR18 ;  /* 0x0000001200167c82 */ /* 0x000fc40008000000 */
[----:B------:R-:W-:Y:S01]  /*2a30*/  QGMMA.64x32x32.F32.E4M3.E4M3 R24, gdesc[UR20], R24 ;  /* 0x00600000141879f3 */ /* 0x000fe20008700818 */
[----:B------:R-:W-:Y:S02]  /*2a40*/  UIADD3 UR20, UR15, 0x206, URZ ;  /* 0x000002060f147890 */ /* 0x000fe4000fffe03f */
[----:B------:R-:W-:Y:S02]  /*2a50*/  UIADD3 UR22, UR14, 0x506, URZ ;  /* 0x000005060e167890 */ /* 0x000fe4000fffe03f */
[----:B------:R-:W-:Y:S01]  /*2a60*/  UIADD3 UR15, UR14, 0x606, URZ ;  /* 0x000006060e0f7890 */ /* 0x000fe2000fffe03f */
[----:B------:R-:W-:Y:S01]  /*2a70*/  UMOV UR21, 0x40000040 ;  /* 0x4000004000157882 */ /* 0x000fe20000000000 */
[----:B------:R-:W-:-:S05]  /*2a80*/  UMOV UR23, 0x40000040 ;  /* 0x4000004000177882 */ /* 0x000fca0000000000 */
[----:B------:R-:W-:Y:S01]  /*2a90*/  QGMMA.64x32x32.F32.E4M3.E4M3 R88, gdesc[UR20], R88 ;  /* 0x00600000145879f3 */ /* 0x000fe20008700858 */
[----:B------:R-:W-:Y:S01]  /*2aa0*/  UMOV UR22, UR15 ;  /* 0x0000000f00167c82 */ /* 0x000fe20008000000 */
[----:B------:R-:W-:Y:S01]  /*2ab0*/  UIADD3 UR15, UR14, 0x806, URZ ;  /* 0x000008060e0f7890 */ /* 0x000fe2000fffe03f */
[----:B------:R-:W-:Y:S01]  /*2ac0*/  UMOV UR23, 0x40000040 ;  /* 0x4000004000177882 */ /* 0x000fe20000000000 */
[----:B------:R-:W-:Y:S01]  /*2ad0*/  UIADD3 UR14, UR14, 0x906, URZ ;  /* 0x000009060e0e7890 */ /* 0x000fe2000fffe03f */
[----:B------:R-:W-:Y:S01]  /*2ae0*/  QGMMA.64x32x32.F32.E4M3.E4M3 R72, gdesc[UR20], R72 ;  /* 0x00600000144879f3 */ /* 0x000fe20008700848 */
[----:B------:R-:W-:Y:S01]  /*2af0*/  UMOV UR22, UR16 ;  /* 0x0000001000167c82 */ /* 0x000fe20008000000 */
[----:B------:R-:W-:Y:S02]  /*2b00*/  UMOV UR23, 0x40000040 ;  /* 0x4000004000177882 */ /* 0x000fe40000000000 */
[----:B------:R-:W-:Y:S01]  /*2b10*/  QGMMA.64x32x32.F32.E4M3.E4M3 R56, gdesc[UR20], R56 ;  /* 0x00600000143879f3 */ /* 0x000fe20008700838 */
[----:B------:R-:W-:Y:S01]  /*2b20*/  UMOV UR22, UR15 ;  /* 0x0000000f00167c82 */ /* 0x000fe20008000000 */
[----:B------:R-:W-:-:S02]  /*2b30*/  UMOV UR23, 0x40000040 ;  /* 0x4000004000177882 */ /* 0x000fc40000000000 */
[----:B------:R-:W-:Y:S01]  /*2b40*/  QGMMA.64x32x32.F32.E4M3.E4M3 R40, gdesc[UR20], R40 ;  /* 0x00600000142879f3 */ /* 0x000fe20008700828 */
[----:B------:R-:W-:Y:S01]  /*2b50*/  UMOV UR22, UR14 ;  /* 0x0000000e00167c82 */ /* 0x000fe20008000000 */
[----:B------:R-:W-:Y:S01]  /*2b60*/  ULDC UR14, c[0x0][0x50c] ;  /* 0x00014300000e7ab9 */ /* 0x000fe20000000800 */
[----:B------:R-:W-:Y:S01]  /*2b70*/  UMOV UR23, 0x40000040 ;  /* 0x4000004000177882 */ /* 0x000fe20000000000 */
[----:B------:R-:W-:Y:S01]  /*2b80*/  UISETP.NE.AND UP0, UPT, UR14, 0x8, UPT ;  /* 0x000000080e00788c */ /* 0x000fe2000bf05270 */
[----:B------:R-:W-:Y:S03]  /*2b90*/  QGMMA.64x32x32.F32.E4M3.E4M3 R24, gdesc[UR20], R24, gsb0 ;  /* 0x00600000141879f3 */ /* 0x000fe60008000818 */
[----:B------:R-:W-:-:S06]  /*2ba0*/  USEL UR16, URZ, 0x1, UP0 ;  /* 0x000000013f107887 */ /* 0x000fcc0008000000 */
[----:B------:R-:W-:-:S13]  /*2bb0*/  ISETP.NE.AND P0, PT, RZ, UR16, PT ;  /* 0x00000010ff007c0c */ /* 0x000fda000bf05270 */
[----:B------:R-:W-:Y:S05]  /*2bc0*/  @!P0 BRA `(.L_x_24) ;  /* 0x0000000400488947 */ /* 0x000fea0003800000 */
[----:B------:R-:W-:Y:S02]  /*2bd0*/  WARPGROUP.DEPBAR.LE gsb0, 0x0 ;  /* 0x00008000000079c5 */ /* 0x000fe40000010000 */
[----:B------:R-:W-:-:S01]  /*2be0*/  FADD R175, RZ, R88 ;  /* 0x00000058ffaf7221 */ /* 0x000fc20000000000 */
[----:B------:R-:W-:Y:S01]  /*2bf0*/  FADD R178, RZ, R89 ;  /* 0x00000059ffb27221 */ /* 0x000fe20000000000 */
        /* <DEDUP_REMOVED lines=78> */
[----:B------:R-:W-:-:S06]  /*30e0*/  UMOV UR4, URZ ;  /* 0x0000003f00047c82 */ /* 0x000fcc0008000000 */
.L_x_24:
[----:B------:R-:W-:Y:S01]  /*30f0*/  UIADD3 UR15, UR11, 0x1, URZ ;  /* 0x000000010b0f7890 */ /* 0x000fe2000fffe03f */
[----:B------:R-:W-:-:S03]  /*3100*/  UMOV UR18, 0x1 ;  /* 0x0000000100127882 */ /* 0x000fc60000000000 */
[----:B------:R-:W-:-:S04]  /*3110*/  UISETP.NE.AND UP0, UPT, UR15, 0x4, UPT ;  /* 0x000000040f00788c */ /* 0x000fc8000bf05270 */
[----:B------:R-:W-:Y:S02]  /*3120*/  USEL UR14, URZ, 0x1, UP0 ;  /* 0x000000013f0e7887 */ /* 0x000fe40008000000 */
[----:B------:R-:W-:Y:S02]  /*3130*/  USEL UR15, UR15, URZ, UP0 ;  /* 0x0000003f0f0f7287 */ /* 0x000fe40008000000 */
[----:B------:R-:W-:-:S06]  /*3140*/  ULOP3.LUT UR14, UR13, UR14, URZ, 0x3c, !UPT ;  /* 0x0000000e0d0e7292 */ /* 0x000fcc000f8e3c3f */
[----:B------:R-:W-:-:S07]  /*3150*/  IMAD.U32 R182, RZ, RZ, UR14 ;  /* 0x0000000effb67e24 */ /* 0x000fce000f8e00ff */
.L_x_19:
[----:B------:R-:W-:-:S06]  /*3160*/  UISETP.GE.AND UP0, UPT, UR12, 0x1, UPT ;  /* 0x000000010c00788c */ /* 0x000fcc000bf06270 */
[----:B------:R-:W-:-:S13]  /*3170*/  PLOP3.LUT P0, PT, PT, PT, UP0, 0x80, 0x0 ;  /* 0x000000000000781c */ /* 0x000fda0003f0f008 */
[----:B------:R-:W-:Y:S05]  /*3180*/  @!P0 BRA `(.L_x_25) ;  /* 0x0000001000d08947 */ /* 0x000fea0003800000 */
[----:B01----:R-:W-:Y:S01]  /*3190*/  IMAD.U32 R14, RZ, RZ, UR12 ;  /* 0x0000000cff0e7e24 */ /* 0x003fe2000f8e00ff */
[----:B------:R-:W-:Y:S01]  /*31a0*/  ULDC UR14, c[0x0][0x50c] ;  /* 0x00014300000e7ab9 */ /* 0x000fe20000000800 */
[----:B------:R-:W-:-:S07]  /*31b0*/  IMAD.U32 R15, RZ, RZ, UR11 ;  /* 0x0000000bff0f7e24 */ /* 0x000fce000f8e00ff */
.L_x_33:
[----:B------:R-:W-:-:S06]  /*31c0*/  UISETP.NE.AND UP0, UPT, UR8, 0x3, UPT ;  /* 0x000000030800788c */ /* 0x000fcc000bf05270 */
[----:B------:R-:W-:-:S13]  /*31d0*/  PLOP3.LUT P1, PT, PT, PT, UP0, 0x80, 0x0 ;  /* 0x000000000000781c */ /* 0x000fda0003f2f008 */
[----:B------:R-:W-:Y:S05]  /*31e0*/  @!P1 BRA `(.L_x_26) ;  /* 0x0000000000049947 */ /* 0x000fea0003800000 */
[----:B------:R-:W-:Y:S01]  /*31f0*/  BPT.TRAP 0x1 ;  /* 0x000000040000795c */ /* 0x000fe20000300000 */
.L_x_26:
[----:B------:R-:W-:Y:S01]  /*3200*/  ULEA UR19, UR15, UR10, 0x3 ;  /* 0x0000000a0f137291 */ /* 0x000fe2000f8e183f */
[----:B------:R-:W-:-:S08]  /*3210*/  SHF.L.U32 R177, R182, 0x1f, RZ ;  /* 0x0000001fb6b17819 */ /* 0x000fd000000006ff */
[----:B------:R0:W1:Y:S01]  /*3220*/  SYNCS.PHASECHK.TRANS64.TRYWAIT P0, [UR19], R177 ;  /* 0x000000b1ff0075a7 */ /* 0x0000620008000153 */
[----:B------:R-:W-:Y:S05]  /*3230*/  @!P1 BRA `(.L_x_27) ;  /* 0x0000000000049947 */ /* 0x000fea0003800000 */
[----:B------:R-:W-:Y:S01]  /*3240*/  BPT.TRAP 0x1 ;  /* 0x000000040000795c */ /* 0x000fe20000300000 */
.L_x_27:
[----:B-1----:R-:W-:Y:S05]  /*3250*/  @P0 BRA `(.L_x_28) ;  /* 0x0000000000080947 */ /* 0x002fea0003800000 */
[----:B------:R-:W1:Y:S02]  /*3260*/  SYNCS.PHASECHK.TRANS64.TRYWAIT P0, [UR19], R177 ;  /* 0x000000b1ff0075a7 */ /* 0x000e640008000153 */
[----:B-1----:R-:W-:Y:S05]  /*3270*/  @!P0 BRA `(.L_x_29) ;  /* 0x0000009000188947 */ /* 0x002fea0003800000 */
.L_x_28:
[----:B------:R-:W-:Y:S01]  /*3280*/  UIADD3 UR19, UR10, 0x10180, URZ ;  /* 0x000101800a137890 */ /* 0x000fe2000fffe03f */
[----:B------:R-:W-:Y:S01]  /*3290*/  WARPGROUP.ARRIVE ;  /* 0x00000000000079c5 */ /* 0x000fe20000000000 */
[----:B------:R-:W-:Y:S02]  /*32a0*/  UIADD3 UR20, UR10, 0x180, URZ ;  /* 0x000001800a147890 */ /* 0x000fe4000fffe03f */
[----:B------:R-:W-:Y:S02]  /*32b0*/  USHF.R.U32.HI UR19, URZ, 0x4, UR19 ;  /* 0x000000043f137899 */ /* 0x000fe40008011613 */
[----:B------:R-:W-:Y:S02]  /*32c0*/  USHF.R.U32.HI UR20, URZ, 0x4, UR20 ;  /* 0x000000043f147899 */ /* 0x000fe40008011614 */
[----:B------:R-:W-:Y:S02]  /*32d0*/  UISETP.NE.AND UP0, UPT, UR16, URZ, UPT ;  /* 0x0000003f1000728c */ /* 0x000fe4000bf05270 */
[----:B------:R-:W-:-:S02]  /*32e0*/  ULOP3.LUT UR19, UR19, 0x3fff, URZ, 0xc0, !UPT ;  /* 0x00003fff13137892 */ /* 0x000fc4000f8ec03f */
[----:B------:R-:W-:Y:S02]  /*32f0*/  ULOP3.LUT UR20, UR20, 0x3fff, URZ, 0xc0, !UPT ;  /* 0x00003fff14147892 */ /* 0x000fe4000f8ec03f */
[----:B------:R-:W-:Y:S02]  /*3300*/  USEL UR18, UR18, URZ, !UP0 ;  /* 0x0000003f12127287 */ /* 0x000fe4000c000000 */
[----:B------:R-:W-:Y:S02]  /*3310*/  ULOP3.LUT UR16, UR19, 0x10000, URZ, 0xfc, !UPT ;  /* 0x0001000013107892 */ /* 0x000fe4000f8efc3f */
[----:B------:R-:W-:Y:S02]  /*3320*/  ULOP3.LUT UR20, UR20, 0x10000, URZ, 0xfc, !UPT ;  /* 0x0001000014147892 */ /* 0x000fe4000f8efc3f */
[----:B------:R-:W-:Y:S02]  /*3330*/  UISETP.NE.U32.AND UP0, UPT, UR18, URZ, UPT ;  /* 0x0000003f1200728c */ /* 0x000fe4000bf05070 */
[----:B------:R-:W-:-:S02]  /*3340*/  UIMAD UR16, UR15, 0xa00, UR16 ;  /* 0x00000a000f1078a4 */ /* 0x000fc4000f8e0210 */
[----:B------:R-:W-:Y:S02]  /*3350*/  ULEA UR18, UR15, UR20, 0xa ;  /* 0x000000140f127291 */ /* 0x000fe4000f8e503f */
[----:B------:R-:W-:Y:S02]  /*3360*/  UIADD3 UR19, UR16, 0x100, URZ ;  /* 0x0000010010137890 */ /* 0x000fe4000fffe03f */
[----:B------:R-:W-:Y:S01]  /*3370*/  UIADD3 UR26, UR16, 0x200, URZ ;  /* 0x00000200101a7890 */ /* 0x000fe2000fffe03f */
[----:B------:R-:W-:Y:S02]  /*3380*/  UMOV UR21, 0x40000040 ;  /* 0x4000004000157882 */ /* 0x000fe40000000000 */
[----:B------:R-:W-:Y:S01]  /*3390*/  UMOV UR20, UR18 ;  /* 0x0000001200147c82 */ /* 0x000fe20008000000 */
[----:B------:R-:W-:Y:S01]  /*33a0*/  UMOV UR22, UR16 ;  /* 0x0000001000167c82 */ /* 0x000fe20008000000 */
[----:B------:R-:W-:Y:S01]  /*33b0*/  UMOV UR23, 0x40000040 ;  /* 0x4000004000177882 */ /* 0x000fe20000000000 */
[----:B------:R-:W-:Y:S01]  /*33c0*/  UIADD3 UR27, UR16, 0x300, URZ ;  /* 0x00000300101b7890 */ /* 0x000fe2000fffe03f */
[----:B------:R-:W-:Y:S01]  /*33d0*/  QGMMA.64x32x32.F32.E4M3.E4M3 R88, gdesc[UR20], R88, UP0 ;  /* 0x00600000145879f3 */ /* 0x000fe2000bf00858 */
        /* <DEDUP_REMOVED lines=16> */
[----:B------:R-:W-:-:S02]  /*34e0*/  UIADD3 UR20, UR18, 0x2, URZ ;  /* 0x0000000212147890 */ /* 0x000fc4000fffe03f */
[----:B------:R-:W-:Y:S01]  /*34f0*/  UIADD3 UR22, UR16, 0x2, URZ ;  /* 0x0000000210167890 */ /* 0x000fe2000fffe03f */
[----:B------:R-:W-:Y:S01]  /*3500*/  UMOV UR21, 0x40000040 ;  /* 0x4000004000157882 */ /* 0x000fe20000000000 */
[----:B------:R-:W-:Y:S01]  /*3510*/  UMOV UR23, 0x40000040 ;  /* 0x4000004000177882 */ /* 0x000fe20000000000 */
[----:B------:R-:W-:-:S04]  /*3520*/  UIADD3 UR4, UR4, 0x8, URZ ;  /* 0x0000000804047890 */ /* 0x000fc8000fffe03f */
[----:B------:R-:W-:Y:S02]  /*3530*/  UISETP.NE.AND UP0, UPT, UR4, UR14, UPT ;  /* 0x0000000e0400728c */ /* 0x000fe4000bf05270 */
        /* <DEDUP_REMOVED lines=115> */
[----:B------:R-:W-:-:S02]  /*3c70*/  UMOV UR23, 0x40000040 ;  /* 0x4000004000177882 */ /* 0x000fc40000000000 */
[----:B------:R-:W-:Y:S01]  /*3c80*/  QGMMA.64x32x32.F32.E4M3.E4M3 R40, gdesc[UR20], R40 ;  /* 0x00600000142879f3 */ /* 0x000fe20008700828 */
[----:B------:R-:W-:Y:S01]  /*3c90*/  UMOV UR22, UR19 ;  /* 0x0000001300167c82 */ /* 0x000fe20008000000 */
[----:B------:R-:W-:Y:S01]  /*3ca0*/  UMOV UR23, 0x40000040 ;  /* 0x4000004000177882 */ /* 0x000fe20000000000 */
[----:B------:R-:W-:Y:S01]  /*3cb0*/  UIADD3 UR19, UR16, 0x706, URZ ;  /* 0x0000070610137890 */ /* 0x000fe2000fffe03f */
[----:B------:R-:W-:Y:S01]  /*3cc0*/  QGMMA.64x32x32.F32.E4M3.E4M3 R24, gdesc[UR20], R24 ;  /* 0x00600000141879f3 */ /* 0x000fe20008700818 */
[----:B------:R-:W-:Y:S02]  /*3cd0*/  UIADD3 UR20, UR18, 0x206, URZ ;  /* 0x0000020612147890 */ /* 0x000fe4000fffe03f */
[----:B------:R-:W-:Y:S02]  /*3ce0*/  UIADD3 UR22, UR16, 0x506, URZ ;  /* 0x0000050610167890 */ /* 0x000fe4000fffe03f */
[----:B------:R-:W-:Y:S01]  /*3cf0*/  UIADD3 UR18, UR16, 0x606, URZ ;  /* 0x0000060610127890 */ /* 0x000fe2000fffe03f */
[----:B------:R-:W-:Y:S01]  /*3d00*/  UMOV UR21, 0x40000040 ;  /* 0x4000004000157882 */ /* 0x000fe20000000000 */
[----:B------:R-:W-:Y:S01]  /*3d10*/  UMOV UR23, 0x40000040 ;  /* 0x4000004000177882 */ /* 0x000fe20000000000 */
[----:B------:R-:W-:-:S04]  /*3d20*/  UIADD3 UR16, UR16, 0x906, URZ ;  /* 0x0000090610107890 */ /* 0x000fc8000fffe03f */
[----:B------:R-:W-:Y:S01]  /*3d30*/  QGMMA.64x32x32.F32.E4M3.E4M3 R88, gdesc[UR20], R88 ;  /* 0x00600000145879f3 */ /* 0x000fe20008700858 */
[----:B------:R-:W-:Y:S01]  /*3d40*/  UMOV UR22, UR18 ;  /* 0x0000001200167c82 */ /* 0x000fe20008000000 */
[----:B------:R-:W-:Y:S02]  /*3d50*/  UMOV UR23, 0x40000040 ;  /* 0x4000004000177882 */ /* 0x000fe40000000000 */
        /* <DEDUP_REMOVED lines=8> */
[----:B------:R-:W-:Y:S01]  /*3de0*/  UMOV UR23, 0x40000040 ;  /* 0x4000004000177882 */ /* 0x000fe20000000000 */
[----:B------:R-:W-:Y:S01]  /*3df0*/  USEL UR16, URZ, 0x1, UP0 ;  /* 0x000000013f107887 */ /* 0x000fe20008000000 */
[----:B------:R-:W-:Y:S05]  /*3e00*/  QGMMA.64x32x32.F32.E4M3.E4M3 R24, gdesc[UR20], R24, gsb0 ;  /* 0x00600000141879f3 */ /* 0x000fea0008000818 */
[----:B------:R-:W-:Y:S01]  /*3e10*/  ISETP.NE.AND P0, PT, RZ, UR16, PT ;  /* 0x00000010ff007c0c */ /* 0x000fe2000bf05270 */
[----:B------:R-:W-:-:S12]  /*3e20*/  WARPGROUP.DEPBAR.LE gsb0, 0x1 ;  /* 0x00008000000079c5 */ /* 0x000fd80000010100 */
[----:B------:R-:W-:Y:S05]  /*3e30*/  @!P0 BRA `(.L_x_30) ;  /* 0x0000000400488947 */ /* 0x000fea0003800000 */
[----:B------:R-:W-:Y:S02]  /*3e40*/  WARPGROUP.DEPBAR.LE gsb0, 0x0 ;  /* 0x00008000000079c5 */ /* 0x000fe40000010000 */
[----:B------:R-:W-:-:S01]  /*3e50*/  FADD R175, R88, R175 ;  /* 0x000000af58af7221 */ /* 0x000fc20000000000 */
[----:B------:R-:W-:Y:S01]  /*3e60*/  FADD R178, R89, R178 ;  /* 0x000000b259b27221 */ /* 0x000fe20000000000 */
        /* <DEDUP_REMOVED lines=78> */
[----:B------:R-:W-:-:S06]  /*4350*/  UMOV UR4, URZ ;  /* 0x0000003f00047c82 */ /* 0x000fcc0008000000 */
.L_x_30:
[----:B------:R-:W-:Y:S05]  /*4360*/  @!P1 BRA `(.L_x_31) ;  /* 0x0000000000049947 */ /* 0x000fea0003800000 */
[----:B------:R-:W-:Y:S01]  /*4370*/  BPT.TRAP 0x1 ;  /* 0x000000040000795c */ /* 0x000fe20000300000 */
.L_x_31:
[----:B------:R-:W-:Y:S01]  /*4380*/  ISETP.NE.AND P0, PT, R10, RZ, PT ;  /* 0x000000ff0a00720c */ /* 0x000fe20003f05270 */
[----:B------:R-:W-:-:S12]  /*4390*/  UISETP.GT.U32.AND UP0, UPT, UR5, 0x1, UPT ;  /* 0x000000010500788c */ /* 0x000fd8000bf04070 */
[----:B01----:R-:W-:-:S05]  /*43a0*/  @P0 LEA R177, R15, UR10, 0x3 ;  /* 0x0000000a0fb10c11 */ /* 0x003fca000f8e18ff */
[----:B------:R-:W-:-:S05]  /*43b0*/  @P0 VIADD R180, R177, 0x20 ;  /* 0x00000020b1b40836 */ /* 0x000fca0000000000 */
[----:B------:R-:W-:-:S04]  /*43c0*/  @P0 PRMT R180, R11, 0x654, R180 ;  /* 0x000006540bb40816 */ /* 0x000fc800000000b4 */
[----:B------:R0:W-:Y:S01]  /*43d0*/  @P0 SYNCS.ARRIVE.TRANS64.RED.A1T0 RZ, [R180+URZ], RZ ;  /* 0x000000ffb4ff09a7 */ /* 0x0001e2000810043f */
[----:B------:R-:W-:-:S13]  /*43e0*/  PLOP3.LUT P0, PT, PT, PT, UP0, 0x80, 0x0 ;  /* 0x000000000000781c */ /* 0x000fda0003f0f008 */
[----:B0-----:R-:W-:Y:S05]  /*43f0*/  @P0 BRA `(.L_x_32) ;  /* 0x0000000000040947 */ /* 0x001fea0003800000 */
[----:B------:R-:W-:Y:S01]  /*4400*/  BPT.TRAP 0x1 ;  /* 0x000000040000795c */ /* 0x000fe20000300000 */
.L_x_32:
[----:B------:R-:W-:Y:S01]  /*4410*/  UIADD3 UR15, UR15, 0x1, URZ ;  /* 0x000000010f0f7890 */ /* 0x000fe2000fffe03f */
[C---:B------:R-:W-:Y:S01]  /*4420*/  ISETP.GT.AND P1, PT, R14.reuse, 0x1, PT ;  /* 0x000000010e00780c */ /* 0x040fe20003f24270 */
[----:B------:R-:W-:Y:S02]  /*4430*/  VIADD R15, R15, 0x1 ;  /* 0x000000010f0f7836 */ /* 0x000fe40000000000 */
[----:B------:R-:W-:Y:S01]  /*4440*/  UISETP.NE.AND UP0, UPT, UR15, 0x4, UPT ;  /* 0x000000040f00788c */ /* 0x000fe2000bf05270 */
[----:B------:R-:W-:Y:S02]  /*4450*/  VIADD R14, R14, 0xffffffff ;  /* 0xffffffff0e0e7836 */ /* 0x000fe40000000000 */
[C---:B------:R-:W-:Y:S01]  /*4460*/  ISETP.NE.AND P0, PT, R15.reuse, 0x4, PT ;  /* 0x000000040f00780c */ /* 0x040fe20003f05270 */
[----:B------:R-:W-:Y:S02]  /*4470*/  USEL UR18, URZ, 0x1, UP0 ;  /* 0x000000013f127887 */ /* 0x000fe40008000000 */
[----:B------:R-:W-:Y:S01]  /*4480*/  USEL UR15, UR15, URZ, UP0 ;  /* 0x0000003f0f0f7287 */ /* 0x000fe20008000000 */
[----:B------:R-:W-:-:S03]  /*4490*/  SEL R15, R15, RZ, P0 ;  /* 0x000000ff0f0f7207 */ /* 0x000fc60000000000 */
[----:B------:R-:W-:Y:S01]  /*44a0*/  LOP3.LUT R182, R182, UR18, RZ, 0x3c, !PT ;  /* 0x00000012b6b67c12 */ /* 0x000fe2000f8e3cff */
[----:B------:R-:W-:Y:S01]  /*44b0*/  UMOV UR18, 0x1 ;  /* 0x0000000100127882 */ /* 0x000fe20000000000 */
[----:B------:R-:W-:Y:S06]  /*44c0*/  @P1 BRA `(.L_x_33) ;  /* 0xffffffec003c1947 */ /* 0x000fec000383ffff */
.L_x_25:
[----:B------:R-:W-:Y:S01]  /*44d0*/  UISETP.NE.AND UP0, UPT, UR4, URZ, UPT ;  /* 0x0000003f0400728c */ /* 0x000fe2000bf05270 */
[----:B01----:R-:W0:Y:S03]  /*44e0*/  LDC R14, c[0x0][0x28c] ;  /* 0x0000a300ff0e7b82 */ /* 0x003e260000000800 */
[----:B------:R-:W-:-:S06]  /*44f0*/  USEL UR4, URZ, 0x1, !UP0 ;  /* 0x000000013f047887 */ /* 0x000fcc000c000000 */
[----:B------:R-:W-:-:S13]  /*4500*/  ISETP.NE.AND P0, PT, RZ, UR4, PT ;  /* 0x00000004ff007c0c */ /* 0x000fda000bf05270 */
[----:B------:R-:W-:Y:S05]  /*4510*/  @!P0 BRA `(.L_x_34) ;  /* 0x0000000400448947 */ /* 0x000fea0003800000 */
[----:B------:R-:W-:Y:S02]  /*4520*/  WARPGROUP.DEPBAR.LE gsb0, 0x0 ;  /* 0x00008000000079c5 */ /* 0x000fe40000010000 */
[----:B------:R-:W-:Y:S01]  /*4530*/  FADD R175, R88, R175 ;  /* 0x000000af58af7221 */ /* 0x000fe20000000000 */
        /* <DEDUP_REMOVED lines=78> */
[----:B------:R-:W-:-:S07]  /*4a20*/  FADD R22, R22, R39 ;  /* 0x0000002716167221 */ /* 0x000fce0000000000 */
.L_x_34:
[----:B0-----:R-:W-:Y:S01]  /*4a30*/  ISETP.GE.AND P0, PT, R14, 0x1, PT ;  /* 0x000000010e00780c */ /* 0x001fe20003f06270 */
[----:B------:R0:W-:Y:S01]  /*4a40*/  SYNCS.ARRIVE.TRANS64.A1T0 RZ, [R181+UR17], RZ ;  /* 0x000000ffb5ff79a7 */ /* 0x0001e20008100011 */
[----:B------:R-:W-:-:S11]  /*4a50*/  WARPGROUP.DEPBAR.LE gsb0, 0x0 ;  /* 0x00008000000079c5 */ /* 0x000fd60000010000 */
[----:B------:R-:W-:Y:S05]  /*4a60*/  @!P0 BRA `(.L_x_35) ;  /* 0x0000000000488947 */ /* 0x000fea0003800000 */
[----:B------:R-:W-:-:S06]  /*4a70*/  UISETP.NE.AND UP0, UPT, UR8, 0x3, UPT ;  /* 0x000000030800788c */ /* 0x000fcc000bf05270 */
[----:B------:R-:W-:-:S13]  /*4a80*/  PLOP3.LUT P0, PT, PT, PT, UP0, 0x80, 0x0 ;  /* 0x000000000000781c */ /* 0x000fda0003f0f008 */
[----:B------:R-:W-:Y:S05]  /*4a90*/  @!P0 BRA `(.L_x_36) ;  /* 0x0000000000048947 */ /* 0x000fea0003800000 */
[----:B------:R-:W-:Y:S01]  /*4aa0*/  BPT.TRAP 0x1 ;  /* 0x000000040000795c */ /* 0x000fe20000300000 */
.L_x_36:
[----:B------:R-:W-:Y:S01]  /*4ab0*/  ISETP.NE.AND P0, PT, R10, RZ, PT ;  /* 0x000000ff0a00720c */ /* 0x000fe20003f05270 */
[----:B------:R-:W-:-:S12]  /*4ac0*/  IMAD.U32 R15, RZ, RZ, UR10 ;  /* 0x0000000aff0f7e24 */ /* 0x000fd8000f8e00ff */
[----:B------:R-:W-:-:S05]  /*4ad0*/  VOTEU.ANY UP0, P0 ;  /* 0x00000000003f7886 */ /* 0x000fca0000000100 */
[----:B------:R-:W-:Y:S02]  /*4ae0*/  @UP0 UIADD3 UR4, UR12, UR11, URZ ;  /* 0x0000000b0c040290 */ /* 0x000fe4000fffe03f */
[----:B------:R-:W-:-:S04]  /*4af0*/  UISETP.GT.U32.AND UP0, UPT, UR5, 0x1, UPT ;  /* 0x000000010500788c */ /* 0x000fc8000bf04070 */
[----:B------:R-:W-:-:S04]  /*4b00*/  IMAD.U32 R14, RZ, RZ, UR4 ;  /* 0x00000004ff0e7e24 */ /* 0x000fc8000f8e00ff */
[----:B------:R-:W-:-:S05]  /*4b10*/  @P0 IMAD.SHL.U32 R14, R14, 0x8, RZ ;  /* 0x000000080e0e0824 */ /* 0x000fca00078e00ff */
[----:B------:R-:W-:-:S04]  /*4b20*/  @P0 LOP3.LUT R14, R14, 0x18, RZ, 0xc0, !PT ;  /* 0x000000180e0e0812 */ /* 0x000fc800078ec0ff */
[----:B------:R-:W-:-:S04]  /*4b30*/  @P0 IADD3 R14, R15, 0x20, R14 ;  /* 0x000000200f0e0810 */ /* 0x000fc80007ffe00e */
[----:B------:R-:W-:-:S04]  /*4b40*/  @P0 PRMT R14, R11, 0x654, R14 ;  /* 0x000006540b0e0816 */ /* 0x000fc8000000000e */
[----:B------:R1:W-:Y:S01]  /*4b50*/  @P0 SYNCS.ARRIVE.TRANS64.RED.A1T0 RZ, [R14+URZ], RZ ;  /* 0x000000ff0eff09a7 */ /* 0x0003e2000810043f */
[----:B------:R-:W-:-:S13]  /*4b60*/  PLOP3.LUT P0, PT, PT, PT, UP0, 0x80, 0x0 ;  /* 0x000000000000781c */ /* 0x000fda0003f0f008 */
[----:B-1----:R-:W-:Y:S05]  /*4b70*/  @P0 BRA `(.L_x_35) ;  /* 0x0000000000040947 */ /* 0x002fea0003800000 */
[----:B------:R-:W-:Y:S01]  /*4b80*/  BPT.TRAP 0x1 ;  /* 0x000000040000795c */ /* 0x000fe20000300000 */
.L_x_35:
[----:B------:R-:W-:Y:S01]  /*4b90*/  SHF.L.U32 R14, R179, 0x1f, RZ ;  /* 0x0000001fb30e7819 */ /* 0x000fe200000006ff */
[----:B------:R-:W1:Y:S01]  /*4ba0*/  LDC R31, c[0x0][0x288] ;  /* 0x0000a200ff1f7b82 */ /* 0x000e620000000800 */
[----:B------:R-:W-:Y:S02]  /*4bb0*/  IMAD.SHL.U32 R28, R5, 0x40, RZ ;  /* 0x00000040051c7824 */ /* 0x000fe400078e00ff */
[----:B------:R-:W4:Y:S02]  /*4bc0*/  SYNCS.PHASECHK.TRANS64.TRYWAIT P0, [R13+URZ+0x8], R14 ;  /* 0x0000080e0d0075a7 */ /* 0x000f24000800017f */
[----:B----4-:R-:W-:Y:S05]  /*4bd0*/  @!P0 BRA `(.L_x_37) ;  /* 0x0000007400d88947 */ /* 0x010fea0003800000 */
.L_x_227:
[----:B------:R-:W-:Y:S01]  /*4be0*/  ULDC UR4, c[0x0][0x284] ;  /* 0x0000a10000047ab9 */ /* 0x000fe20000000800 */
[----:B------:R-:W-:Y:S01]  /*4bf0*/  IMAD R30, R4, 0xa0, RZ ;  /* 0x000000a0041e7824 */ /* 0x000fe200078e02ff */
[----:B------:R-:W-:-:S04]  /*4c00*/  ISETP.GE.AND P0, PT, R28, UR4, PT ;  /* 0x000000041c007c0c */ /* 0x000fc8000bf06270 */
[----:B-1----:R-:W-:-:S13]  /*4c10*/  ISETP.GE.OR P0, PT, R30, R31, P0 ;  /* 0x0000001f1e00720c */ /* 0x002fda0000706670 */
[----:B------:R-:W-:Y:S05]  /*4c20*/  @P0 BRA `(.L_x_38) ;  /* 0x0000005c00500947 */ /* 0x000fea0003800000 */
[----:B------:R-:W1:Y:S01]  /*4c30*/  LDC.64 R32, c[0x0][0x5c8] ;  /* 0x00017200ff207b82 */ /* 0x000e620000000a00 */
[----:B------:R-:W-:Y:S01]  /*4c40*/  IMAD.SHL.U32 R26, R12, 0x2, RZ ;  /* 0x000000020c1a7824 */ /* 0x000fe200078e00ff */
[----:B------:R-:W-:Y:S01]  /*4c50*/  SHF.R.S32.HI R35, RZ, 0x1f, R0 ;  /* 0x0000001fff237819 */ /* 0x000fe20000011400 */
[----:B------:R-:W-:Y:S01]  /*4c60*/  ULDC.64 UR14, c[0x0][0x5d0] ;  /* 0x00017400000e7ab9 */ /* 0x000fe20000000a00 */
[----:B------:R-:W-:Y:S01]  /*4c70*/  SHF.R.S32.HI R34, RZ, 0x1f, R30 ;  /* 0x0000001fff227819 */ /* 0x000fe2000001141e */
[----:B------:R-:W-:Y:S01]  /*4c80*/  BSSY B0, `(.L_x_38) ;  /* 0x00005ce000007945 */ /* 0x000fe20003800000 */
[----:B------:R-:W-:Y:S01]  /*4c90*/  SHF.R.S32.HI R27, RZ, 0x1f, R26 ;  /* 0x0000001fff1b7819 */ /* 0x000fe2000001141a */
[----:B------:R-:W-:Y:S02]  /*4ca0*/  IMAD R25, R35, UR14, RZ ;  /* 0x0000000e23197c24 */ /* 0x000fe4000f8e02ff */
[----:B------:R-:W-:Y:S02]  /*4cb0*/  IMAD.IADD R28, R17, 0x1, -R28 ;  /* 0x00000001111c7824 */ /* 0x000fe400078e0a1c */
[----:B----4-:R-:W-:-:S04]  /*4cc0*/  IMAD.WIDE.U32 R14, R0, UR14, R26 ;  /* 0x0000000e000e7c25 */ /* 0x010fc8000f8e001a */
[----:B------:R-:W-:Y:S01]  /*4cd0*/  IMAD R29, R0, UR15, R25 ;  /* 0x0000000f001d7c24 */ /* 0x000fe2000f8e0219 */
[----:B------:R-:W-:Y:S01]  /*4ce0*/  IADD3 R4, P0, R30, R14, RZ ;  /* 0x0000000e1e047210 */ /* 0x000fe20007f1e0ff */
[----:B------:R-:W-:Y:S01]  /*4cf0*/  IMAD.WIDE R24, R5, 0x40, R6 ;  /* 0x0000004005187825 */ /* 0x000fe200078e0206 */
[----:B------:R-:W-:Y:S02]  /*4d00*/  ULDC.64 UR14, c[0x0][0x5c0] ;  /* 0x00017000000e7ab9 */ /* 0x000fe40000000a00 */
[----:B------:R-:W-:Y:S01]  /*4d10*/  IADD3.X R5, R34, R15, R29, P0, !PT ;  /* 0x0000000f22057210 */ /* 0x000fe200007fe41d */
[----:B------:R-:W-:Y:S02]  /*4d20*/  IMAD R29, R12, -0x2, R31 ;  /* 0xfffffffe0c1d7824 */ /* 0x000fe400078e021f */
[-C--:B-1----:R-:W-:Y:S02]  /*4d30*/  IMAD R14, R25, R32.reuse, RZ ;  /* 0x00000020190e7224 */ /* 0x082fe400078e02ff */
[----:B------:R-:W-:-:S04]  /*4d40*/  IMAD.WIDE.U32 R4, R24, R32, R4 ;  /* 0x0000002018047225 */ /* 0x000fc800078e0004 */
[----:B------:R-:W-:Y:S01]  /*4d50*/  IMAD R15, R24, R33, R14 ;  /* 0x00000021180f7224 */ /* 0x000fe200078e020e */
[----:B------:R-:W-:Y:S01]  /*4d60*/  LEA R14, P0, R32, R4, 0x3 ;  /* 0x00000004200e7211 */ /* 0x000fe200078018ff */
[----:B------:R-:W-:Y:S01]  /*4d70*/  IMAD.IADD R29, R29, 0x1, -R30 ;  /* 0x000000011d1d7824 */ /* 0x000fe200078e0a1e */
[----:B------:R-:W-:Y:S01]  /*4d80*/  IADD3 R4, P1, R4, UR14, RZ ;  /* 0x0000000e04047c10 */ /* 0x000fe2000ff3e0ff */
[----:B------:R-:W-:Y:S01]  /*4d90*/  IMAD.IADD R5, R5, 0x1, R15 ;  /* 0x0000000105057824 */ /* 0x000fe200078e020f */
[----:B------:R-:W-:-:S04]  /*4da0*/  IADD3 R14, P2, R14, UR14, RZ ;  /* 0x0000000e0e0e7c10 */ /* 0x000fc8000ff5e0ff */
[----:B------:R-:W-:Y:S02]  /*4db0*/  LEA.HI.X R15, R32, R5, R33, 0x3, P0 ;  /* 0x00000005200f7211 */ /* 0x000fe400000f1c21 */
[----:B---3-5:R-:W-:Y:S02]  /*4dc0*/  FSETP.NEU.AND P0, PT, R8, RZ, PT ;  /* 0x000000ff0800720b */ /* 0x028fe40003f0d000 */
[----:B------:R-:W-:Y:S02]  /*4dd0*/  IADD3.X R5, R5, UR15, RZ, P1, !PT ;  /* 0x0000000f05057c10 */ /* 0x000fe40008ffe4ff */
[----:B------:R-:W-:-:S09]  /*4de0*/  IADD3.X R15, R15, UR15, RZ, P2, !PT ;  /* 0x0000000f0f0f7c10 */ /* 0x000fd200097fe4ff */
[----:B------:R-:W-:Y:S05]  /*4df0*/  @!P0 BRA `(.L_x_39) ;  /* 0x0000004400388947 */ /* 0x000fea0003800000 */
[----:B------:R-:W-:Y:S01]  /*4e00*/  ULDC.64 UR14, c[0x0][0x5b8] ;  /* 0x00016e00000e7ab9 */ /* 0x000fe20000000a00 */
[----:B------:R-:W-:Y:S01]  /*4e10*/  ULDC.64 UR18, c[0x0][0x5a8] ;  /* 0x00016a0000127ab9 */ /* 0x000fe20000000a00 */
[----:B------:R-:W-:Y:S01]  /*4e20*/  IMAD.WIDE.U32 R26, R0, UR14, R26 ;  /* 0x0000000e001a7c25 */ /* 0x000fe2000f8e001a */
[----:B------:R-:W-:Y:S03]  /*4e30*/  BSSY B1, `(.L_x_40) ;  /* 0x0000010000017945 */ /* 0x000fe60003800000 */
[----:B------:R-:W-:Y:S01]  /*4e40*/  IMAD R31, R35, UR14, RZ ;  /* 0x0000000e231f7c24 */ /* 0x000fe2000f8e02ff */
[----:B------:R-:W-:-:S03]  /*4e50*/  IADD3 R30, P0, R30, R26, RZ ;  /* 0x0000001a1e1e7210 */ /* 0x000fc60007f1e0ff */
[----:B------:R-:W-:Y:S01]  /*4e60*/  IMAD R31, R0, UR15, R31 ;  /* 0x0000000f001f7c24 */ /* 0x000fe2000f8e021f */
[----:B------:R-:W-:Y:S01]  /*4e70*/  ULDC.64 UR14, c[0x0][0x5b0] ;  /* 0x00016c00000e7ab9 */ /* 0x000fe20000000a00 */
[----:B------:R-:W-:Y:S01]  /*4e80*/  PRMT R0, RZ, 0x7610, R0 ;  /* 0x00007610ff007816 */ /* 0x000fe20000000000 */
[----:B------:R-:W-:Y:S02]  /*4e90*/  IMAD R33, R25, UR14, RZ ;  /* 0x0000000e19217c24 */ /* 0x000fe4000f8e02ff */
[----:B------:R-:W-:Y:S02]  /*4ea0*/  IADD3.X R31, R34, R27, R31, P0, !PT ;  /* 0x0000001b221f7210 */ /* 0x000fe400007fe41f */
[----:B------:R-:W-:Y:S01]  /*4eb0*/  ISETP.GE.AND P0, PT, R29, 0x1, PT ;  /* 0x000000011d00780c */ /* 0x000fe20003f06270 */
[C---:B------:R-:W-:Y:S02]  /*4ec0*/  IMAD R33, R24.reuse, UR15, R33 ;  /* 0x0000000f18217c24 */ /* 0x040fe4000f8e0221 */
[----:B------:R-:W-:Y:S01]  /*4ed0*/  IMAD.WIDE.U32 R26, R24, UR14, R30 ;  /* 0x0000000e181a7c25 */ /* 0x000fe2000f8e001e */
[----:B------:R-:W-:-:S02]  /*4ee0*/  ISETP.LT.OR P2, PT, R28, 0x1, !P0 ;  /* 0x000000011c00780c */ /* 0x000fc40004741670 */
[----:B------:R-:W-:-:S04]  /*4ef0*/  IADD3 R26, P1, R26, UR18, RZ ;  /* 0x000000121a1a7c10 */ /* 0x000fc8000ff3e0ff */
[----:B------:R-:W-:-:S07]  /*4f00*/  IADD3.X R27, R27, UR19, R33, P1, !PT ;  /* 0x000000131b1b7c10 */ /* 0x000fce0008ffe421 */
[----:B------:R-:W-:Y:S05]  /*4f10*/  @P2 BRA `(.L_x_41) ;  /* 0x0000000000042947 */ /* 0x000fea0003800000 */
[----:B------:R1:W5:Y:S02]  /*4f20*/  LDG.E.U8 R0, desc[UR24][R26.64] ;  /* 0x000000181a007981 */ /* 0x000364000c1e1100 */
.L_x_41:
[----:B------:R-:W-:Y:S05]  /*4f30*/  BSYNC B1 ;  /* 0x0000000000017941 */ /* 0x000fea0003800000 */
.L_x_40:
[----:B-----5:R-:W-:Y:S01]  /*4f40*/  LOP3.LUT R0, R0, 0xff, RZ, 0xc0, !PT ;  /* 0x000000ff00007812 */ /* 0x020fe200078ec0ff */
[----:B------:R-:W-:Y:S01]  /*4f50*/  BSSY B1, `(.L_x_42) ;  /* 0x000000c000017945 */ /* 0x000fe20003800000 */
[----:B------:R-:W-:Y:S02]  /*4f60*/  ISETP.GE.AND P1, PT, R29, 0x2, PT ;  /* 0x000000021d00780c */ /* 0x000fe40003f26270 */
[----:B------:R-:W-:Y:S02]  /*4f70*/  F2FP.F16.E4M3.UNPACK_B R0, R0 ;  /* 0x00000000ff00723e */ /* 0x000fe400020006ff */
[----:B------:R-:W-:-:S03]  /*4f80*/  ISETP.LT.OR P3, PT, R28, 0x1, !P1 ;  /* 0x000000011c00780c */ /* 0x000fc60004f61670 */
[----:B------:R-:W-:-:S05]  /*4f90*/  HADD2.F32 R33, -RZ, R0.H0_H0 ;  /* 0x20000000ff217230 */ /* 0x000fca0000004100 */
[----:B------:R-:W-:-:S04]  /*4fa0*/  FMUL R0, R33, R8 ;  /* 0x0000000821007220 */ /* 0x000fc80000400000 */
[----:B--2---:R-:W-:-:S05]  /*4fb0*/  FFMA R0, R175, R9, R0 ;  /* 0x00000009af007223 */ /* 0x004fca0000000000 */
[----:B------:R-:W-:Y:S02]  /*4fc0*/  F2FP.SATFINITE.E4M3.F32.PACK_AB_MERGE_C R33, RZ, R0, RZ ;  /* 0x00000000ff21723e */ /* 0x000fe400048070ff */
[----:B------:R-:W-:-:S03]  /*4fd0*/  PRMT R0, RZ, 0x7610, R0 ;  /* 0x00007610ff007816 */ /* 0x000fc60000000000 */
[----:B------:R2:W-:Y:S01]  /*4fe0*/  @!P2 STG.E.U8 desc[UR24][R4.64], R33 ;  /* 0x000000210400a986 */ /* 0x0005e2000c101118 */
[----:B------:R-:W-:Y:S05]  /*4ff0*/  @P3 BRA `(.L_x_43) ;  /* 0x0000000000043947 */ /* 0x000fea0003800000 */
[----:B------:R3:W5:Y:S02]  /*5000*/  LDG.E.U8 R0, desc[UR24][R26.64+0x1] ;  /* 0x000001181a007981 */ /* 0x000764000c1e1100 */
.L_x_43:
[----:B------:R-:W-:Y:S05]  /*5010*/  BSYNC B1 ;  /* 0x0000000000017941 */ /* 0x000fea0003800000 */
.L_x_42:
[----:B-----5:R-:W-:Y:S01]  /*5020*/  LOP3.LUT R0, R0, 0xff, RZ, 0xc0, !PT ;  /* 0x000000ff00007812 */ /* 0x020fe200078ec0ff */
[----:B------:R-:W-:Y:S01]  /*5030*/  BSSY B1, `(.L_x_44) ;  /* 0x0000012000017945 */ /* 0x000fe20003800000 */
[----:B------:R-:W-:Y:S02]  /*5040*/  IADD3 R35, P2, R24, 0x8, RZ ;  /* 0x0000000818237810 */ /* 0x000fe40007f5e0ff */
[----:B------:R-:W-:Y:S02]  /*5050*/  F2FP.F16.E4M3.UNPACK_B R0, R0 ;  /* 0x00000000ff00723e */ /* 0x000fe400020006ff */
[----:B------:R-:W-:Y:S01]  /*5060*/  ISETP.LT.OR P0, PT, R28, 0x9, !P0 ;  /* 0x000000091c00780c */ /* 0x000fe20004701670 */
[----:B------:R-:W-:Y:S02]  /*5070*/  IMAD.X R24, RZ, RZ, R25, P2 ;  /* 0x000000ffff187224 */ /* 0x000fe400010e0619 */
[----:B--2---:R-:W-:Y:S01]  /*5080*/  HADD2.F32 R33, -RZ, R0.H0_H0 ;  /* 0x20000000ff217230 */ /* 0x004fe20000004100 */
[----:B------:R-:W-:Y:S01]  /*5090*/  PRMT R0, RZ, 0x7610, R0 ;  /* 0x00007610ff007816 */ /* 0x000fe20000000000 */
[----:B------:R-:W-:-:S02]  /*50a0*/  IMAD R24, R24, UR14, RZ ;  /* 0x0000000e18187c24 */ /* 0x000fc4000f8e02ff */
[----:B------:R-:W-:-:S04]  /*50b0*/  IMAD.WIDE.U32 R30, R35, UR14, R30 ;  /* 0x0000000e231e7c25 */ /* 0x000fc8000f8e001e */
[----:B------:R-:W-:Y:S01]  /*50c0*/  FMUL R33, R33, R8 ;  /* 0x0000000821217220 */ /* 0x000fe20000400000 */
[----:B------:R-:W-:-:S03]  /*50d0*/  IMAD R35, R35, UR15, R24 ;  /* 0x0000000f23237c24 */ /* 0x000fc6000f8e0218 */
[----:B------:R-:W-:Y:S01]  /*50e0*/  FFMA R33, R178, R9, R33 ;  /* 0x00000009b2217223 */ /* 0x000fe20000000021 */
[----:B------:R-:W-:-:S04]  /*50f0*/  IADD3 R24, P2, R30, UR18, RZ ;  /* 0x000000121e187c10 */ /* 0x000fc8000ff5e0ff */
[----:B------:R-:W-:Y:S02]  /*5100*/  F2FP.SATFINITE.E4M3.F32.PACK_AB_MERGE_C R33, RZ, R33, RZ ;  /* 0x00000021ff21723e */ /* 0x000fe400048070ff */
[----:B------:R-:W-:-:S03]  /*5110*/  IADD3.X R25, R31, UR19, R35, P2, !PT ;  /* 0x000000131f197c10 */ /* 0x000fc600097fe423 */
[----:B------:R2:W-:Y:S01]  /*5120*/  @!P3 STG.E.U8 desc[UR24][R4.64+0x1], R33 ;  /* 0x000001210400b986 */ /* 0x0005e2000c101118 */
[----:B------:R-:W-:Y:S05]  /*5130*/  @P0 BRA `(.L_x_45) ;  /* 0x0000000000040947 */ /* 0x000fea0003800000 */
[----:B------:R4:W5:Y:S02]  /*5140*/  LDG.E.U8 R0, desc[UR24][R24.64] ;  /* 0x0000001818007981 */ /* 0x000964000c1e1100 */
.L_x_45:
[----:B------:R-:W-:Y:S05]  /*5150*/  BSYNC B1 ;  /* 0x0000000000017941 */ /* 0x000fea0003800000 */
.L_x_44:
[----:B-----5:R-:W-:Y:S01]  /*5160*/  LOP3.LUT R0, R0, 0xff, RZ, 0xc0, !PT ;  /* 0x000000ff00007812 */ /* 0x020fe200078ec0ff */
[----:B------:R-:W-:Y:S01]  /*5170*/  BSSY B1, `(.L_x_46) ;  /* 0x000000b000017945 */ /* 0x000fe20003800000 */
[----:B------:R-:W-:Y:S02]  /*5180*/  ISETP.LT.OR P1, PT, R28, 0x9, !P1 ;  /* 0x000000091c00780c */ /* 0x000fe40004f21670 */
[----:B------:R-:W-:-:S05]  /*5190*/  F2FP.F16.E4M3.UNPACK_B R0, R0 ;  /* 0x00000000ff00723e */ /* 0x000fca00020006ff */
[----:B------:R-:W-:-:S05]  /*51a0*/  HADD2.F32 R31, -RZ, R0.H0_H0 ;  /* 0x20000000ff1f7230 */ /* 0x000fca0000004100 */
[----:B------:R-:W-:-:S04]  /*51b0*/  FMUL R0, R31, R8 ;  /* 0x000000081f007220 */ /* 0x000fc80000400000 */
[----:B------:R-:W-:-:S05]  /*51c0*/  FFMA R0, R173, R9, R0 ;  /* 0x00000009ad007223 */ /* 0x000fca0000000000 */
[----:B------:R-:W-:Y:S02]  /*51d0*/  F2FP.SATFINITE.E4M3.F32.PACK_AB_MERGE_C R31, RZ, R0, RZ ;  /* 0x00000000ff1f723e */ /* 0x000fe400048070ff */
[----:B------:R-:W-:-:S03]  /*51e0*/  PRMT R0, RZ, 0x7610, R0 ;  /* 0x00007610ff007816 */ /* 0x000fc60000000000 */
[----:B------:R0:W-:Y:S01]  /*51f0*/  @!P0 STG.E.U8 desc[UR24][R14.64], R31 ;  /* 0x0000001f0e008986 */ /* 0x0001e2000c101118 */
[----:B------:R-:W-:Y:S05]  /*5200*/  @P1 BRA `(.L_x_47) ;  /* 0x0000000000041947 */ /* 0x000fea0003800000 */
[----:B------:R0:W5:Y:S02]  /*5210*/  LDG.E.U8 R0, desc[UR24][R24.64+0x1] ;  /* 0x0000011818007981 */ /* 0x000164000c1e1100 */
.L_x_47:
[----:B------:R-:W-:Y:S05]  /*5220*/  BSYNC B1 ;  /* 0x0000000000017941 */ /* 0x000fea0003800000 */
.L_x_46:
[----:B-----5:R-:W-:Y:S01]  /*5230*/  LOP3.LUT R0, R0, 0xff, RZ, 0xc0, !PT ;  /* 0x000000ff00007812 */ /* 0x020fe200078ec0ff */
[----:B------:R-:W-:Y:S01]  /*5240*/  BSSY B1, `(.L_x_48) ;  /* 0x000000c000017945 */ /* 0x000fe20003800000 */
[----:B------:R-:W-:Y:S02]  /*5250*/  ISETP.GE.AND P0, PT, R29, 0x9, PT ;  /* 0x000000091d00780c */ /* 0x000fe40003f06270 */
[----:B------:R-:W-:Y:S02]  /*5260*/  F2FP.F16.E4M3.UNPACK_B R0, R0 ;  /* 0x00000000ff00723e */ /* 0x000fe400020006ff */
[----:B------:R-:W-:-:S03]  /*5270*/  ISETP.LT.OR P2, PT, R28, 0x1, !P0 ;  /* 0x000000011c00780c */ /* 0x000fc60004741670 */
[----:B0-----:R-:W-:Y:S01]  /*5280*/  HADD2.F32 R31, -RZ, R0.H0_H0 ;  /* 0x20000000ff1f7230 */ /* 0x001fe20000004100 */
[----:B------:R-:W-:-:S04]  /*5290*/  PRMT R0, RZ, 0x7610, R0 ;  /* 0x00007610ff007816 */ /* 0x000fc80000000000 */
[----:B------:R-:W-:-:S04]  /*52a0*/  FMUL R31, R31, R8 ;  /* 0x000000081f1f7220 */ /* 0x000fc80000400000 */
[----:B------:R-:W-:-:S05]  /*52b0*/  FFMA R31, R176, R9, R31 ;  /* 0x00000009b01f7223 */ /* 0x000fca000000001f */
[----:B------:R-:W-:-:S05]  /*52c0*/  F2FP.SATFINITE.E4M3.F32.PACK_AB_MERGE_C R31, RZ, R31, RZ ;  /* 0x0000001fff1f723e */ /* 0x000fca00048070ff */
[----:B------:R0:W-:Y:S01]  /*52d0*/  @!P1 STG.E.U8 desc[UR24][R14.64+0x1], R31 ;  /* 0x0000011f0e009986 */ /* 0x0001e2000c101118 */
[----:B------:R-:W-:Y:S05]  /*52e0*/  @P2 BRA `(.L_x_49) ;  /* 0x0000000000042947 */ /* 0x000fea0003800000 */
[----:B------:R0:W5:Y:S02]  /*52f0*/  LDG.E.U8 R0, desc[UR24][R26.64+0x8] ;  /* 0x000008181a007981 */ /* 0x000164000c1e1100 */
.L_x_49:
[----:B------:R-:W-:Y:S05]  /*5300*/  BSYNC B1 ;  /* 0x0000000000017941 */ /* 0x000fea0003800000 */
.L_x_48:
[----:B-----5:R-:W-:Y:S01]  /*5310*/  LOP3.LUT R0, R0, 0xff, RZ, 0xc0, !PT ;  /* 0x000000ff00007812 */ /* 0x020fe200078ec0ff */
[----:B------:R-:W-:Y:S01]  /*5320*/  BSSY B1, `(.L_x_50) ;  /* 0x000000c000017945 */ /* 0x000fe20003800000 */
[----:B------:R-:W-:Y:S02]  /*5330*/  ISETP.GE.AND P1, PT, R29, 0xa, PT ;  /* 0x0000000a1d00780c */ /* 0x000fe40003f26270 */
[----:B------:R-:W-:Y:S02]  /*5340*/  F2FP.F16.E4M3.UNPACK_B R0, R0 ;  /* 0x00000000ff00723e */ /* 0x000fe400020006ff */
[----:B------:R-:W-:-:S03]  /*5350*/  ISETP.LT.OR P3, PT, R28, 0x1, !P1 ;  /* 0x000000011c00780c */ /* 0x000fc60004f61670 */
[----:B0-----:R-:W-:-:S05]  /*5360*/  HADD2.F32 R31, -RZ, R0.H0_H0 ;  /* 0x20000000ff1f7230 */ /* 0x001fca0000004100 */
[----:B------:R-:W-:-:S04]  /*5370*/  FMUL R0, R31, R8 ;  /* 0x000000081f007220 */ /* 0x000fc80000400000 */
[----:B------:R-:W-:-:S05]  /*5380*/  FFMA R0, R171, R9, R0 ;  /* 0x00000009ab007223 */ /* 0x000fca0000000000 */
[----:B------:R-:W-:Y:S02]  /*5390*/  F2FP.SATFINITE.E4M3.F32.PACK_AB_MERGE_C R31, RZ, R0, RZ ;  /* 0x00000000ff1f723e */ /* 0x000fe400048070ff */
[----:B------:R-:W-:-:S03]  /*53a0*/  PRMT R0, RZ, 0x7610, R0 ;  /* 0x00007610ff007816 */ /* 0x000fc60000000000 */
[----:B------:R0:W-:Y:S01]  /*53b0*/  @!P2 STG.E.U8 desc[UR24][R4.64+0x8], R31 ;  /* 0x0000081f0400a986 */ /* 0x0001e2000c101118 */
[----:B------:R-:W-:Y:S05]  /*53c0*/  @P3 BRA `(.L_x_51) ;  /* 0x0000000000043947 */ /* 0x000fea0003800000 */
[----:B------:R0:W5:Y:S02]  /*53d0*/  LDG.E.U8 R0, desc[UR24][R26.64+0x9] ;  /* 0x000009181a007981 */ /* 0x000164000c1e1100 */
.L_x_51:
[----:B------:R-:W-:Y:S05]  /*53e0*/  BSYNC B1 ;  /* 0x0000000000017941 */ /* 0x000fea0003800000 */
.L_x_50:
[----:B-----5:R-:W-:Y:S01]  /*53f0*/  LOP3.LUT R0, R0, 0xff, RZ, 0xc0, !PT ;  /* 0x000000ff00007812 */ /* 0x020fe200078ec0ff */
[----:B------:R-:W-:Y:S01]  /*5400*/  BSSY B1, `(.L_x_52) ;  /* 0x000000b000017945 */ /* 0x000fe20003800000 */
[----:B------:R-:W-:Y:S02]  /*5410*/  ISETP.LT.OR P0, PT, R28, 0x9, !P0 ;  /* 0x000000091c00780c */ /* 0x000fe40004701670 */
[----:B------:R-:W-:-:S05]  /*5420*/  F2FP.F16.E4M3.UNPACK_B R0, R0 ;  /* 0x00000000ff00723e */ /* 0x000fca00020006ff */
        /* <DEDUP_REMOVED lines=8> */
.L_x_53:
[----:B------:R-:W-:Y:S05]  /*54b0*/  BSYNC B1 ;  /* 0x0000000000017941 */ /* 0x000fea0003800000 */
.L_x_52:
[----:B-----5:R-:W-:Y:S01]  /*54c0*/  LOP3.LUT R0, R0, 0xff, RZ, 0xc0, !PT ;  /* 0x000000ff00007812 */ /* 0x020fe200078ec0ff */
[----:B------:R-:W-:Y:S01]  /*54d0*/  BSSY B1, `(.L_x_54) ;  /* 0x000000b000017945 */ /* 0x000fe20003800000 */
[----:B------:R-:W-:Y:S02]  /*54e0*/  ISETP.LT.OR P1, PT, R28, 0x9, !P1 ;  /* 0x000000091c00780c */ /* 0x000fe40004f21670 */
[----:B------:R-:W-:-:S05]  /*54f0*/  F2FP.F16.E4M3.UNPACK_B R0, R0 ;  /* 0x00000000ff00723e */ /* 0x000fca00020006ff */
        /* <DEDUP_REMOVED lines=8> */
.L_x_55:
[----:B------:R-:W-:Y:S05]  /*5580*/  BSYNC B1 ;  /* 0x0000000000017941 */ /* 0x000fea0003800000 */
.L_x_54:
        /* <DEDUP_REMOVED lines=13> */
.L_x_57:
[----:B------:R-:W-:Y:S05]  /*5660*/  BSYNC B1 ;  /* 0x0000000000017941 */ /* 0x000fea0003800000 */
.L_x_56:
        /* <DEDUP_REMOVED lines=13> */
.L_x_59:
[----:B------:R-:W-:Y:S05]  /*5740*/  BSYNC B1 ;  /* 0x0000000000017941 */ /* 0x000fea0003800000 */
.L_x_58:
        /* <DEDUP_REMOVED lines=12> */
.L_x_61:
[----:B------:R-:W-:Y:S05]  /*5810*/  BSYNC B1 ;  /* 0x0000000000017941 */ /* 0x000fea0003800000 */
.L_x_60:
        /* <DEDUP_REMOVED lines=12> */
.L_x_63:
[----:B------:R-:W-:Y:S05]  /*58e0*/  BSYNC B1 ;  /* 0x0000000000017941 */ /* 0x000fea0003800000 */
.L_x_62:
        /* <DEDUP_REMOVED lines=13> */
.L_x_65:
[----:B------:R-:W-:Y:S05]  /*59c0*/  BSYNC B1 ;  /* 0x0000000000017941 */ /* 0x000fea0003800000 */
.L_x_64:
        /* <DEDUP_REMOVED lines=13> */
.L_x_67:
[----:B------:R-:W-:Y:S05]  /*5aa0*/  BSYNC B1 ;  /* 0x0000000000017941 */ /* 0x000fea0003800000 */
.L_x_66:
        /* <DEDUP_REMOVED lines=12> */
.L_x_69:
[----:B------:R-:W-:Y:S05]  /*5b70*/  BSYNC B1 ;  /* 0x0000000000017941 */ /* 0x000fea0003800000 */
.L_x_68:
        /* <DEDUP_REMOVED lines=12> */
.L_x_71:
[----:B------:R-:W-:Y:S05]  /*5c40*/  BSYNC B1 ;  /* 0x0000000000017941 */ /* 0x000fea0003800000 */
.L_x_70:
        /* <DEDUP_REMOVED lines=13> */
.L_x_73:
[----:B------:R-:W-:Y:S05]  /*5d20*/  BSYNC B1 ;  /* 0x0000000000017941 */ /* 0x000fea0003800000 */
.L_x_72:
        /* <DEDUP_REMOVED lines=13> */
.L_x_75:
[----:B------:R-:W-:Y:S05]  /*5e00*/  BSYNC B1 ;  /* 0x0000000000017941 */ /* 0x000fea0003800000 */
.L_x_74:
        /* <DEDUP_REMOVED lines=12> */
.L_x_77:
[----:B------:R-:W-:Y:S05]  /*5ed0*/  BSYNC B1 ;  /* 0x0000000000017941 */ /* 0x000fea0003800000 */
.L_x_76:
        /* <DEDUP_REMOVED lines=12> */
.L_x_79:
[----:B------:R-:W-:Y:S05]  /*5fa0*/  BSYNC B1 ;  /* 0x0000000000017941 */ /* 0x000fea0003800000 */
.L_x_78:
        /* <DEDUP_REMOVED lines=13> */
.L_x_81:
[----:B------:R-:W-:Y:S05]  /*6080*/  BSYNC B1 ;  /* 0x0000000000017941 */ /* 0x000fea0003800000 */
.L_x_80:
        /* <DEDUP_REMOVED lines=13> */
.L_x_83:
[----:B------:R-:W-:Y:S05]  /*6160*/  BSYNC B1 ;  /* 0x0000000000017941 */ /* 0x000fea0003800000 */
.L_x_82:
        /* <DEDUP_REMOVED lines=12> */
.L_x_85:
[----:B------:R-:W-:Y:S05]  /*6230*/  BSYNC B1 ;  /* 0x0000000000017941 */ /* 0x000fea0003800000 */
.L_x_84:
        /* <DEDUP_REMOVED lines=12> */
.L_x_87:
[----:B------:R-:W-:Y:S05]  /*6300*/  BSYNC B1 ;  /* 0x0000000000017941 */ /* 0x000fea0003800000 */
.L_x_86:
        /* <DEDUP_REMOVED lines=13> */
.L_x_89:
[----:B------:R-:W-:Y:S05]  /*63e0*/  BSYNC B1 ;  /* 0x0000000000017941 */ /* 0x000fea0003800000 */
.L_x_88:
        /* <DEDUP_REMOVED lines=13> */
.L_x_91:
[----:B------:R-:W-:Y:S05]  /*64c0*/  BSYNC B1 ;  /* 0x0000000000017941 */ /* 0x000fea0003800000 */
.L_x_90:
        /* <DEDUP_REMOVED lines=12> */
.L_x_93:
[----:B------:R-:W-:Y:S05]  /*6590*/  BSYNC B1 ;  /* 0x0000000000017941 */ /* 0x000fea0003800000 */
.L_x_92:
        /* <DEDUP_REMOVED lines=12> */
.L_x_95:
[----:B------:R-:W-:Y:S05]  /*6660*/  BSYNC B1 ;  /* 0x0000000000017941 */ /* 0x000fea0003800000 */
.L_x_94:
        /* <DEDUP_REMOVED lines=13> */
.L_x_97:
[----:B------:R-:W-:Y:S05]  /*6740*/  BSYNC B1 ;  /* 0x0000000000017941 */ /* 0x000fea0003800000 */
.L_x_96:
        /* <DEDUP_REMOVED lines=13> */
.L_x_99:
[----:B------:R-:W-:Y:S05]  /*6820*/  BSYNC B1 ;  /* 0x0000000000017941 */ /* 0x000fea0003800000 */
.L_x_98:
        /* <DEDUP_REMOVED lines=12> */
.L_x_101:
[----:B------:R-:W-:Y:S05]  /*68f0*/  BSYNC B1 ;  /* 0x0000000000017941 */ /* 0x000fea0003800000 */
.L_x_100:
        /* <DEDUP_REMOVED lines=12> */
.L_x_103:
[----:B------:R-:W-:Y:S05]  /*69c0*/  BSYNC B1 ;  /* 0x0000000000017941 */ /* 0x000fea0003800000 */
.L_x_102:
        /* <DEDUP_REMOVED lines=13> */
.L_x_105:
[----:B------:R-:W-:Y:S05]  /*6aa0*/  BSYNC B1 ;  /* 0x0000000000017941 */ /* 0x000fea0003800000 */
.L_x_104:
        /* <DEDUP_REMOVED lines=13> */
.L_x_107:
[----:B------:R-:W-:Y:S05]  /*6b80*/  BSYNC B1 ;  /* 0x0000000000017941 */ /* 0x000fea0003800000 */
.L_x_106:
        /* <DEDUP_REMOVED lines=12> */
.L_x_109:
[----:B------:R-:W-:Y:S05]  /*6c50*/  BSYNC B1 ;  /* 0x0000000000017941 */ /* 0x000fea0003800000 */
.L_x_108:
        /* <DEDUP_REMOVED lines=12> */
.L_x_111:
[----:B------:R-:W-:Y:S05]  /*6d20*/  BSYNC B1 ;  /* 0x0000000000017941 */ /* 0x000fea0003800000 */
.L_x_110:
        /* <DEDUP_REMOVED lines=13> */
.L_x_113:
[----:B------:R-:W-:Y:S05]  /*6e00*/  BSYNC B1 ;  /* 0x0000000000017941 */ /* 0x000fea0003800000 */
.L_x_112:
        /* <DEDUP_REMOVED lines=13> */
.L_x_115:
[----:B------:R-:W-:Y:S05]  /*6ee0*/  BSYNC B1 ;  /* 0x0000000000017941 */ /* 0x000fea0003800000 */
.L_x_114:
        /* <DEDUP_REMOVED lines=12> */
.L_x_117:
[----:B------:R-:W-:Y:S05]  /*6fb0*/  BSYNC B1 ;  /* 0x0000000000017941 */ /* 0x000fea0003800000 */
.L_x_116:
        /* <DEDUP_REMOVED lines=12> */
.L_x_119:
[----:B------:R-:W-:Y:S05]  /*7080*/  BSYNC B1 ;  /* 0x0000000000017941 */ /* 0x000fea0003800000 */
.L_x_118:
        /* <DEDUP_REMOVED lines=13> */
.L_x_121:
[----:B------:R-:W-:Y:S05]  /*7160*/  BSYNC B1 ;  /* 0x0000000000017941 */ /* 0x000fea0003800000 */
.L_x_120:
        /* <DEDUP_REMOVED lines=13> */
.L_x_123:
[----:B------:R-:W-:Y:S05]  /*7240*/  BSYNC B1 ;  /* 0x0000000000017941 */ /* 0x000fea0003800000 */
.L_x_122:
        /* <DEDUP_REMOVED lines=12> */
.L_x_125:
[----:B------:R-:W-:Y:S05]  /*7310*/  BSYNC B1 ;  /* 0x0000000000017941 */ /* 0x000fea0003800000 */
.L_x_124:
        /* <DEDUP_REMOVED lines=12> */
.L_x_127:
[----:B------:R-:W-:Y:S05]  /*73e0*/  BSYNC B1 ;  /* 0x0000000000017941 */ /* 0x000fea0003800000 */
.L_x_126:
        /* <DEDUP_REMOVED lines=13> */
.L_x_129:
[----:B------:R-:W-:Y:S05]  /*74c0*/  BSYNC B1 ;  /* 0x0000000000017941 */ /* 0x000fea0003800000 */
.L_x_128:
        /* <DEDUP_REMOVED lines=13> */
.L_x_131:
[----:B------:R-:W-:Y:S05]  /*75a0*/  BSYNC B1 ;  /* 0x0000000000017941 */ /* 0x000fea0003800000 */
.L_x_130:
        /* <DEDUP_REMOVED lines=12> */
.L_x_133:
[----:B------:R-:W-:Y:S05]  /*7670*/  BSYNC B1 ;  /* 0x0000000000017941 */ /* 0x000fea0003800000 */
.L_x_132:
        /* <DEDUP_REMOVED lines=12> */
.L_x_135:
[----:B------:R-:W-:Y:S05]  /*7740*/  BSYNC B1 ;  /* 0x0000000000017941 */ /* 0x000fea0003800000 */
.L_x_134:
        /* <DEDUP_REMOVED lines=13> */
.L_x_137:
[----:B------:R-:W-:Y:S05]  /*7820*/  BSYNC B1 ;  /* 0x0000000000017941 */ /* 0x000fea0003800000 */
.L_x_136:
        /* <DEDUP_REMOVED lines=13> */
.L_x_139:
[----:B------:R-:W-:Y:S05]  /*7900*/  BSYNC B1 ;  /* 0x0000000000017941 */ /* 0x000fea0003800000 */
.L_x_138:
        /* <DEDUP_REMOVED lines=12> */
.L_x_141:
[----:B------:R-:W-:Y:S05]  /*79d0*/  BSYNC B1 ;  /* 0x0000000000017941 */ /* 0x000fea0003800000 */
.L_x_140:
        /* <DEDUP_REMOVED lines=12> */
.L_x_143:
[----:B------:R-:W-:Y:S05]  /*7aa0*/  BSYNC B1 ;  /* 0x0000000000017941 */ /* 0x000fea0003800000 */
.L_x_142:
        /* <DEDUP_REMOVED lines=13> */
.L_x_145:
[----:B------:R-:W-:Y:S05]  /*7b80*/  BSYNC B1 ;  /* 0x0000000000017941 */ /* 0x000fea0003800000 */
.L_x_144:
        /* <DEDUP_REMOVED lines=13> */
.L_x_147:
[----:B------:R-:W-:Y:S05]  /*7c60*/  BSYNC B1 ;  /* 0x0000000000017941 */ /* 0x000fea0003800000 */
.L_x_146:
        /* <DEDUP_REMOVED lines=12> */
.L_x_149:
[----:B------:R-:W-:Y:S05]  /*7d30*/  BSYNC B1 ;  /* 0x0000000000017941 */ /* 0x000fea0003800000 */
.L_x_148:
        /* <DEDUP_REMOVED lines=12> */
.L_x_151:
[----:B------:R-:W-:Y:S05]  /*7e00*/  BSYNC B1 ;  /* 0x0000000000017941 */ /* 0x000fea0003800000 */
.L_x_150:
        /* <DEDUP_REMOVED lines=13> */
.L_x_153:
[----:B------:R-:W-:Y:S05]  /*7ee0*/  BSYNC B1 ;  /* 0x0000000000017941 */ /* 0x000fea0003800000 */
.L_x_152:
        /* <DEDUP_REMOVED lines=13> */
.L_x_155:
[----:B------:R-:W-:Y:S05]  /*7fc0*/  BSYNC B1 ;  /* 0x0000000000017941 */ /* 0x000fea0003800000 */
.L_x_154:
        /* <DEDUP_REMOVED lines=12> */
.L_x_157:
[----:B------:R-:W-:Y:S05]  /*8090*/  BSYNC B1 ;  /* 0x0000000000017941 */ /* 0x000fea0003800000 */
.L_x_156:
        /* <DEDUP_REMOVED lines=12> */
.L_x_159:
[----:B------:R-:W-:Y:S05]  /*8160*/  BSYNC B1 ;  /* 0x0000000000017941 */ /* 0x000fea0003800000 */
.L_x_158:
        /* <DEDUP_REMOVED lines=13> */
.L_x_161:
[----:B------:R-:W-:Y:S05]  /*8240*/  BSYNC B1 ;  /* 0x0000000000017941 */ /* 0x000fea0003800000 */
.L_x_160:
        /* <DEDUP_REMOVED lines=13> */
.L_x_163:
[----:B------:R-:W-:Y:S05]  /*8320*/  BSYNC B1 ;  /* 0x0000000000017941 */ /* 0x000fea0003800000 */
.L_x_162:
        /* <DEDUP_REMOVED lines=12> */
.L_x_165:
[----:B------:R-:W-:Y:S05]  /*83f0*/  BSYNC B1 ;  /* 0x0000000000017941 */ /* 0x000fea0003800000 */
.L_x_164:
        /* <DEDUP_REMOVED lines=12> */
.L_x_167:
[----:B------:R-:W-:Y:S05]  /*84c0*/  BSYNC B1 ;  /* 0x0000000000017941 */ /* 0x000fea0003800000 */
.L_x_166:
        /* <DEDUP_REMOVED lines=13> */
.L_x_169:
[----:B------:R-:W-:Y:S05]  /*85a0*/  BSYNC B1 ;  /* 0x0000000000017941 */ /* 0x000fea0003800000 */
.L_x_168:
        /* <DEDUP_REMOVED lines=13> */
.L_x_171:
[----:B------:R-:W-:Y:S05]  /*8680*/  BSYNC B1 ;  /* 0x0000000000017941 */ /* 0x000fea0003800000 */
.L_x_170:
        /* <DEDUP_REMOVED lines=12> */
.L_x_173:
[----:B------:R-:W-:Y:S05]  /*8750*/  BSYNC B1 ;  /* 0x0000000000017941 */ /* 0x000fea0003800000 */
.L_x_172:
        /* <DEDUP_REMOVED lines=12> */
.L_x_175:
[----:B------:R-:W-:Y:S05]  /*8820*/  BSYNC B1 ;  /* 0x0000000000017941 */ /* 0x000fea0003800000 */
.L_x_174:
        /* <DEDUP_REMOVED lines=13> */
.L_x_177:
[----:B------:R-:W-:Y:S05]  /*8900*/  BSYNC B1 ;  /* 0x0000000000017941 */ /* 0x000fea0003800000 */
.L_x_176:
        /* <DEDUP_REMOVED lines=13> */
.L_x_179:
[----:B------:R-:W-:Y:S05]  /*89e0*/  BSYNC B1 ;  /* 0x0000000000017941 */ /* 0x000fea0003800000 */
.L_x_178:
        /* <DEDUP_REMOVED lines=12> */
.L_x_181:
[----:B------:R-:W-:Y:S05]  /*8ab0*/  BSYNC B1 ;  /* 0x0000000000017941 */ /* 0x000fea0003800000 */
.L_x_180:
        /* <DEDUP_REMOVED lines=12> */
.L_x_183:
[----:B------:R-:W-:Y:S05]  /*8b80*/  BSYNC B1 ;  /* 0x0000000000017941 */ /* 0x000fea0003800000 */
.L_x_182:
        /* <DEDUP_REMOVED lines=13> */
.L_x_185:
[----:B------:R-:W-:Y:S05]  /*8c60*/  BSYNC B1 ;  /* 0x0000000000017941 */ /* 0x000fea0003800000 */
.L_x_184:
        /* <DEDUP_REMOVED lines=13> */
.L_x_187:
[----:B------:R-:W-:Y:S05]  /*8d40*/  BSYNC B1 ;  /* 0x0000000000017941 */ /* 0x000fea0003800000 */
.L_x_186:
        /* <DEDUP_REMOVED lines=12> */
.L_x_189:
[----:B------:R-:W-:Y:S05]  /*8e10*/  BSYNC B1 ;  /* 0x0000000000017941 */ /* 0x000fea0003800000 */
.L_x_188:
        /* <DEDUP_REMOVED lines=12> */
.L_x_191:
[----:B------:R-:W-:Y:S05]  /*8ee0*/  BSYNC B1 ;  /* 0x0000000000017941 */ /* 0x000fea0003800000 */
.L_x_190:
        /* <DEDUP_REMOVED lines=13> */
.L_x_193:
[----:B------:R-:W-:Y:S05]  /*8fc0*/  BSYNC B1 ;  /* 0x0000000000017941 */ /* 0x000fea0003800000 */
.L_x_192:
        /* <DEDUP_REMOVED lines=13> */
.L_x_195:
[----:B------:R-:W-:Y:S05]  /*90a0*/  BSYNC B1 ;  /* 0x0000000000017941 */ /* 0x000fea0003800000 */
.L_x_194:
        /* <DEDUP_REMOVED lines=12> */
.L_x_197:
[----:B------:R-:W-:Y:S05]  /*9170*/  BSYNC B1 ;  /* 0x0000000000017941 */ /* 0x000fea0003800000 */
.L_x_196:
[----:B-----5:R-:W-:Y:S01]  /*9180*/  LOP3.LUT R0, R0, 0xff, RZ, 0xc0, !PT ;  /* 0x000000ff00007812 */ /* 0x020fe200078ec0ff */
[----:B------:R-:W-:Y:S01]  /*9190*/  BSSY B1, `(.L_x_198) ;  /* 0x000000b000017945 */ /* 0x000fe20003800000 */
[----:B------:R-:W-:Y:S02]  /*91a0*/  ISETP.LT.OR P1, PT, R28, 0x9, !P1 ;  /* 0x000000091c00780c */ /* 0x000fe40004f21670 */
[----:B------:R-:W-:-:S05]  /*91b0*/  F2FP.F16.E4M3.UNPACK_B R0, R0 ;  /* 0x00000000ff00723e */ /* 0x000fca00020006ff */
[----:B0-2---:R-:W-:-:S05]  /*91c0*/  HADD2.F32 R5, -RZ, R0.H0_H0 ;  /* 0x20000000ff057230 */ /* 0x005fca0000004100 */
[----:B------:R-:W-:-:S04]  /*91d0*/  FMUL R0, R5, R8 ;  /* 0x0000000805007220 */ /* 0x000fc80000400000 */
[----:B------:R-:W-:-:S05]  /*91e0*/  FFMA R0, R19, R9, R0 ;  /* 0x0000000913007223 */ /* 0x000fca0000000000 */
[----:B------:R-:W-:Y:S02]  /*91f0*/  F2FP.SATFINITE.E4M3.F32.PACK_AB_MERGE_C R5, RZ, R0, RZ ;  /* 0x00000000ff05723e */ /* 0x000fe400048070ff */
[----:B------:R-:W-:-:S03]  /*9200*/  PRMT R0, RZ, 0x7610, R0 ;  /* 0x00007610ff007816 */ /* 0x000fc60000000000 */
[----:B------:R0:W-:Y:S01]  /*9210*/  @!P0 STG.E.U8 desc[UR24][R14.64+0x98], R5 ;  /* 0x000098050e008986 */ /* 0x0001e2000c101118 */
[----:B------:R-:W-:Y:S05]  /*9220*/  @P1 BRA `(.L_x_199) ;  /* 0x0000000000041947 */ /* 0x000fea0003800000 */
[----:B------:R2:W5:Y:S02]  /*9230*/  LDG.E.U8 R0, desc[UR24][R24.64+0x99] ;  /* 0x0000991818007981 */ /* 0x000564000c1e1100 */
.L_x_199:
[----:B------:R-:W-:Y:S05]  /*9240*/  BSYNC B1 ;  /* 0x0000000000017941 */ /* 0x000fea0003800000 */
.L_x_198:
[----:B------:R-:W-:Y:S05]  /*9250*/  @P1 BRA `(.L_x_200) ;  /* 0x0000001400c01947 */ /* 0x000fea0003800000 */
[----:B-----5:R-:W-:-:S04]  /*9260*/  LOP3.LUT R0, R0, 0xff, RZ, 0xc0, !PT ;  /* 0x000000ff00007812 */ /* 0x020fc800078ec0ff */
[----:B------:R-:W-:-:S05]  /*9270*/  F2FP.F16.E4M3.UNPACK_B R0, R0 ;  /* 0x00000000ff00723e */ /* 0x000fca00020006ff */
[----:B0-----:R-:W-:-:S05]  /*9280*/  HADD2.F32 R5, -RZ, R0.H0_H0 ;  /* 0x20000000ff057230 */ /* 0x001fca0000004100 */
[----:B------:R-:W-:-:S04]  /*9290*/  FMUL R5, R5, R8 ;  /* 0x0000000805057220 */ /* 0x000fc80000400000 */
[----:B------:R-:W-:-:S05]  /*92a0*/  FFMA R5, R22, R9, R5 ;  /* 0x0000000916057223 */ /* 0x000fca0000000005 */
[----:B------:R-:W-:-:S05]  /*92b0*/  F2FP.SATFINITE.E4M3.F32.PACK_AB_MERGE_C R5, RZ, R5, RZ ;  /* 0x00000005ff05723e */ /* 0x000fca00048070ff */
[----:B------:R0:W-:Y:S01]  /*92c0*/  STG.E.U8 desc[UR24][R14.64+0x99], R5 ;  /* 0x000099050e007986 */ /* 0x0001e2000c101118 */
[----:B------:R-:W-:Y:S05]  /*92d0*/  BRA `(.L_x_200) ;  /* 0x0000001400a07947 */ /* 0x000fea0003800000 */
.L_x_39:
[----:B------:R-:W-:Y:S01]  /*92e0*/  ISETP.GE.AND P2, PT, R29, 0x1, PT ;  /* 0x000000011d00780c */ /* 0x000fe20003f46270 */
[-C--:B--2---:R-:W-:Y:S01]  /*92f0*/  FMUL R175, R175, R9.reuse ;  /* 0x00000009afaf7220 */ /* 0x084fe20000400000 */
[----:B------:R-:W-:Y:S01]  /*9300*/  ISETP.GE.AND P3, PT, R29, 0x2, PT ;  /* 0x000000021d00780c */ /* 0x000fe20003f66270 */
[-C--:B------:R-:W-:Y:S01]  /*9310*/  FMUL R178, R178, R9.reuse ;  /* 0x00000009b2b27220 */ /* 0x080fe20000400000 */
[C---:B------:R-:W-:Y:S01]  /*9320*/  ISETP.LT.OR P0, PT, R28.reuse, 0x1, !P2 ;  /* 0x000000011c00780c */ /* 0x040fe20005701670 */
[-C--:B------:R-:W-:Y:S01]  /*9330*/  FMUL R173, R173, R9.reuse ;  /* 0x00000009adad7220 */ /* 0x080fe20000400000 */
[----:B------:R-:W-:Y:S01]  /*9340*/  ISETP.LT.OR P4, PT, R28, 0x1, !P3 ;  /* 0x000000011c00780c */ /* 0x000fe20005f81670 */
[-C--:B------:R-:W-:Y:S01]  /*9350*/  FMUL R176, R176, R9.reuse ;  /* 0x00000009b0b07220 */ /* 0x080fe20000400000 */
[----:B------:R-:W-:Y:S01]  /*9360*/  ISETP.GE.AND P1, PT, R29, 0x9, PT ;  /* 0x000000091d00780c */ /* 0x000fe20003f26270 */
[-C--:B------:R-:W-:Y:S01]  /*9370*/  FMUL R171, R171, R9.reuse ;  /* 0x00000009abab7220 */ /* 0x080fe20000400000 */
[----:B------:R-:W-:Y:S01]  /*9380*/  ISETP.LT.OR P2, PT, R28, 0x9, !P2 ;  /* 0x000000091c00780c */ /* 0x000fe20005741670 */
[-C--:B------:R-:W-:Y:S01]  /*9390*/  FMUL R174, R174, R9.reuse ;  /* 0x00000009aeae7220 */ /* 0x080fe20000400000 */
[----:B------:R-:W-:Y:S01]  /*93a0*/  ISETP.LT.OR P3, PT, R28, 0x9, !P3 ;  /* 0x000000091c00780c */ /* 0x000fe20005f61670 */
[----:B------:R-:W-:Y:S01]  /*93b0*/  FMUL R169, R169, R9 ;  /* 0x00000009a9a97220 */ /* 0x000fe20000400000 */
[----:B------:R-:W-:Y:S01]  /*93c0*/  F2FP.SATFINITE.E4M3.F32.PACK_AB_MERGE_C R175, RZ, R175, RZ ;  /* 0x000000afffaf723e */ /* 0x000fe200048070ff */
[-C--:B------:R-:W-:Y:S01]  /*93d0*/  FMUL R172, R172, R9.reuse ;  /* 0x00000009acac7220 */ /* 0x080fe20000400000 */
[----:B------:R-:W-:Y:S01]  /*93e0*/  ISETP.LT.OR P5, PT, R28, 0x1, !P1 ;  /* 0x000000011c00780c */ /* 0x000fe20004fa1670 */
[----:B------:R-:W-:Y:S01]  /*93f0*/  FMUL R167, R167, R9 ;  /* 0x00000009a7a77220 */ /* 0x000fe20000400000 */
[----:B------:R-:W-:Y:S01]  /*9400*/  F2FP.SATFINITE.E4M3.F32.PACK_AB_MERGE_C R25, RZ, R178, RZ ;  /* 0x000000b2ff19723e */ /* 0x000fe200048070ff */
[----:B------:R-:W-:Y:S01]  /*9410*/  @!P0 STG.E.U8 desc[UR24][R4.64], R175 ;  /* 0x000000af04008986 */ /* 0x000fe2000c101118 */
[----:B------:R-:W-:Y:S01]  /*9420*/  F2FP.SATFINITE.E4M3.F32.PACK_AB_MERGE_C R173, RZ, R173, RZ ;  /* 0x000000adffad723e */ /* 0x000fe200048070ff */
[-C--:B------:R-:W-:Y:S01]  /*9430*/  FMUL R170, R170, R9.reuse ;  /* 0x00000009aaaa7220 */ /* 0x080fe20000400000 */
[----:B------:R-:W-:Y:S01]  /*9440*/  F2FP.SATFINITE.E4M3.F32.PACK_AB_MERGE_C R27, RZ, R176, RZ ;  /* 0x000000b0ff1b723e */ /* 0x000fe200048070ff */
[----:B------:R1:W-:Y:S01]  /*9450*/  @!P4 STG.E.U8 desc[UR24][R4.64+0x1], R25 ;  /* 0x000001190400c986 */ /* 0x0003e2000c101118 */
[----:B------:R-:W-:Y:S01]  /*9460*/  ISETP.GE.AND P0, PT, R29, 0xa, PT ;  /* 0x0000000a1d00780c */ /* 0x000fe20003f06270 */
[----:B------:R-:W-:Y:S01]  /*9470*/  FMUL R165, R165, R9 ;  /* 0x00000009a5a57220 */ /* 0x000fe20000400000 */
[----:B------:R-:W-:Y:S01]  /*9480*/  F2FP.SATFINITE.E4M3.F32.PACK_AB_MERGE_C R171, RZ, R171, RZ ;  /* 0x000000abffab723e */ /* 0x000fe200048070ff */
[----:B------:R-:W-:Y:S01]  /*9490*/  @!P2 STG.E.U8 desc[UR24][R14.64], R173 ;  /* 0x000000ad0e00a986 */ /* 0x000fe2000c101118 */
[----:B------:R-:W-:Y:S01]  /*94a0*/  ISETP.LT.OR P6, PT, R28, 0x1, !P0 ;  /* 0x000000011c00780c */ /* 0x000fe200047c1670 */
[-C--:B------:R-:W-:Y:S01]  /*94b0*/  FMUL R168, R168, R9.reuse ;  /* 0x00000009a8a87220 */ /* 0x080fe20000400000 */
[C---:B------:R-:W-:Y:S01]  /*94c0*/  ISETP.GE.AND P2, PT, R29.reuse, 0x12, PT ;  /* 0x000000121d00780c */ /* 0x040fe20003f46270 */
[----:B------:R2:W-:Y:S01]  /*94d0*/  @!P3 STG.E.U8 desc[UR24][R14.64+0x1], R27 ;  /* 0x0000011b0e00b986 */ /* 0x0005e2000c101118 */
[----:B------:R-:W-:Y:S01]  /*94e0*/  ISETP.GE.AND P3, PT, R29, 0x11, PT ;  /* 0x000000111d00780c */ /* 0x000fe20003f66270 */
[-C--:B------:R-:W-:Y:S01]  /*94f0*/  FMUL R163, R163, R9.reuse ;  /* 0x00000009a3a37220 */ /* 0x080fe20000400000 */
[C---:B------:R-:W-:Y:S01]  /*9500*/  ISETP.LT.OR P1, PT, R28.reuse, 0x9, !P1 ;  /* 0x000000091c00780c */ /* 0x040fe20004f21670 */
[----:B------:R-:W-:Y:S01]  /*9510*/  @!P5 STG.E.U8 desc[UR24][R4.64+0x8], R171 ;  /* 0x000008ab0400d986 */ /* 0x000fe2000c101118 */
[----:B------:R-:W-:Y:S01]  /*9520*/  ISETP.LT.OR P0, PT, R28, 0x9, !P0 ;  /* 0x000000091c00780c */ /* 0x000fe20004701670 */
[-C--:B------:R-:W-:Y:S01]  /*9530*/  FMUL R166, R166, R9.reuse ;  /* 0x00000009a6a67220 */ /* 0x080fe20000400000 */
[C---:B------:R-:W-:Y:S01]  /*9540*/  ISETP.LT.OR P4, PT, R28.reuse, 0x1, !P3 ;  /* 0x000000011c00780c */ /* 0x040fe20005f81670 */
[-C--:B------:R-:W-:Y:S01]  /*9550*/  FMUL R161, R161, R9.reuse ;  /* 0x00000009a1a17220 */ /* 0x080fe20000400000 */
[----:B------:R-:W-:Y:S01]  /*9560*/  ISETP.LT.OR P5, PT, R28, 0x1, !P2 ;  /* 0x000000011c00780c */ /* 0x000fe200057a1670 */
[-C--:B------:R-:W-:Y:S01]  /*9570*/  FMUL R164, R164, R9.reuse ;  /* 0x00000009a4a47220 */ /* 0x080fe20000400000 */
[----:B------:R-:W-:Y:S01]  /*9580*/  ISETP.LT.OR P3, PT, R28, 0x9, !P3 ;  /* 0x000000091c00780c */ /* 0x000fe20005f61670 */
[-C--:B------:R-:W-:Y:S01]  /*9590*/  FMUL R156, R156, R9.reuse ;  /* 0x000000099c9c7220 */ /* 0x080fe20000400000 */
[----:B------:R-:W-:Y:S01]  /*95a0*/  F2FP.SATFINITE.E4M3.F32.PACK_AB_MERGE_C R31, RZ, R174, RZ ;  /* 0x000000aeff1f723e */ /* 0x000fe200048070ff */
[----:B------:R-:W-:Y:S01]  /*95b0*/  FMUL R159, R159, R9 ;  /* 0x000000099f9f7220 */ /* 0x000fe20000400000 */
[----:B------:R-:W-:Y:S01]  /*95c0*/  F2FP.SATFINITE.E4M3.F32.PACK_AB_MERGE_C R169, RZ, R169, RZ ;  /* 0x000000a9ffa9723e */ /* 0x000fe200048070ff */
[----:B------:R-:W-:Y:S01]  /*95d0*/  FMUL R162, R162, R9 ;  /* 0x00000009a2a27220 */ /* 0x000fe20000400000 */
[----:B-1----:R-:W-:Y:S01]  /*95e0*/  F2FP.SATFINITE.E4M3.F32.PACK_AB_MERGE_C R25, RZ, R172, RZ ;  /* 0x000000acff19723e */ /* 0x002fe200048070ff */
[----:B------:R-:W-:Y:S01]  /*95f0*/  @!P6 STG.E.U8 desc[UR24][R4.64+0x9], R31 ;  /* 0x0000091f0400e986 */ /* 0x000fe2000c101118 */
[----:B------:R-:W-:Y:S01]  /*9600*/  F2FP.SATFINITE.E4M3.F32.PACK_AB_MERGE_C R167, RZ, R167, RZ ;  /* 0x000000a7ffa7723e */ /* 0x000fe200048070ff */
[----:B------:R-:W-:Y:S01]  /*9610*/  FMUL R155, R155, R9 ;  /* 0x000000099b9b7220 */ /* 0x000fe20000400000 */
[----:B--2---:R-:W-:Y:S01]  /*9620*/  F2FP.SATFINITE.E4M3.F32.PACK_AB_MERGE_C R27, RZ, R170, RZ ;  /* 0x000000aaff1b723e */ /* 0x004fe200048070ff */
[----:B------:R-:W-:Y:S01]  /*9630*/  @!P1 STG.E.U8 desc[UR24][R14.64+0x8], R169 ;  /* 0x000008a90e009986 */ /* 0x000fe2000c101118 */
[----:B------:R-:W-:Y:S01]  /*9640*/  F2FP.SATFINITE.E4M3.F32.PACK_AB_MERGE_C R165, RZ, R165, RZ ;  /* 0x000000a5ffa5723e */ /* 0x000fe200048070ff */
[-C--:B------:R-:W-:Y:S01]  /*9650*/  FMUL R157, R157, R9.reuse ;  /* 0x000000099d9d7220 */ /* 0x080fe20000400000 */
[C---:B------:R-:W-:Y:S01]  /*9660*/  ISETP.GE.AND P1, PT, R29.reuse, 0x1a, PT ;  /* 0x0000001a1d00780c */ /* 0x040fe20003f26270 */
[----:B------:R1:W-:Y:S01]  /*9670*/  @!P0 STG.E.U8 desc[UR24][R14.64+0x9], R25 ;  /* 0x000009190e008986 */ /* 0x0003e2000c101118 */
[----:B------:R-:W-:Y:S01]  /*9680*/  ISETP.GE.AND P0, PT, R29, 0x19, PT ;  /* 0x000000191d00780c */ /* 0x000fe20003f06270 */
[-C--:B------:R-:W-:Y:S01]  /*9690*/  FMUL R160, R160, R9.reuse ;  /* 0x00000009a0a07220 */ /* 0x080fe20000400000 */
[C---:B------:R-:W-:Y:S01]  /*96a0*/  ISETP.LT.OR P2, PT, R28.reuse, 0x9, !P2 ;  /* 0x000000091c00780c */ /* 0x040fe20005741670 */
[----:B------:R-:W-:Y:S01]  /*96b0*/  @!P4 STG.E.U8 desc[UR24][R4.64+0x10], R167 ;  /* 0x000010a70400c986 */ /* 0x000fe2000c101118 */
[C---:B------:R-:W-:Y:S01]  /*96c0*/  ISETP.LT.OR P4, PT, R28.reuse, 0x1, !P1 ;  /* 0x000000011c00780c */ /* 0x040fe20004f81670 */
[----:B------:R-:W-:Y:S01]  /*96d0*/  FMUL R153, R153, R9 ;  /* 0x0000000999997220 */ /* 0x000fe20000400000 */
[----:B------:R-:W-:Y:S01]  /*96e0*/  ISETP.LT.OR P1, PT, R28, 0x9, !P1 ;  /* 0x000000091c00780c */ /* 0x000fe20004f21670 */
[----:B------:R2:W-:Y:S01]  /*96f0*/  @!P5 STG.E.U8 desc[UR24][R4.64+0x11], R27 ;  /* 0x0000111b0400d986 */ /* 0x0005e2000c101118 */
[----:B------:R-:W-:Y:S01]  /*9700*/  F2FP.SATFINITE.E4M3.F32.PACK_AB_MERGE_C R163, RZ, R163, RZ ;  /* 0x000000a3ffa3723e */ /* 0x000fe200048070ff */
[----:B------:R-:W-:Y:S01]  /*9710*/  FMUL R158, R158, R9 ;  /* 0x000000099e9e7220 */ /* 0x000fe20000400000 */
[----:B------:R-:W-:Y:S01]  /*9720*/  F2FP.SATFINITE.E4M3.F32.PACK_AB_MERGE_C R161, RZ, R161, RZ ;  /* 0x000000a1ffa1723e */ /* 0x000fe200048070ff */
[----:B------:R-:W-:Y:S01]  /*9730*/  @!P3 STG.E.U8 desc[UR24][R14.64+0x10], R165 ;  /* 0x000010a50e00b986 */ /* 0x000fe2000c101118 */
[C---:B------:R-:W-:Y:S01]  /*9740*/  ISETP.LT.OR P3, PT, R28.reuse, 0x1, !P0 ;  /* 0x000000011c00780c */ /* 0x040fe20004761670 */
[-C--:B------:R-:W-:Y:S01]  /*9750*/  FMUL R143, R143, R9.reuse ;  /* 0x000000098f8f7220 */ /* 0x080fe20000400000 */
[----:B------:R-:W-:Y:S01]  /*9760*/  ISETP.LT.OR P0, PT, R28, 0x9, !P0 ;  /* 0x000000091c00780c */ /* 0x000fe20004701670 */
[-C--:B------:R-:W-:Y:S01]  /*9770*/  FMUL R154, R154, R9.reuse ;  /* 0x000000099a9a7220 */ /* 0x080fe20000400000 */
[----:B-1----:R-:W-:Y:S01]  /*9780*/  F2FP.SATFINITE.E4M3.F32.PACK_AB_MERGE_C R25, RZ, R168, RZ ;  /* 0x000000a8ff19723e */ /* 0x002fe200048070ff */
[-C--:B------:R-:W-:Y:S01]  /*9790*/  FMUL R151, R151, R9.reuse ;  /* 0x0000000997977220 */ /* 0x080fe20000400000 */
[----:B------:R-:W-:Y:S01]  /*97a0*/  F2FP.SATFINITE.E4M3.F32.PACK_AB_MERGE_C R31, RZ, R164, RZ ;  /* 0x000000a4ff1f723e */ /* 0x000fe200048070ff */
[-C--:B------:R-:W-:Y:S01]  /*97b0*/  FMUL R152, R152, R9.reuse ;  /* 0x0000000998987220 */ /* 0x080fe20000400000 */
[----:B--2---:R-:W-:Y:S01]  /*97c0*/  F2FP.SATFINITE.E4M3.F32.PACK_AB_MERGE_C R27, RZ, R166, RZ ;  /* 0x000000a6ff1b723e */ /* 0x004fe200048070ff */
[----:B------:R1:W-:Y:S01]  /*97d0*/  @!P2 STG.E.U8 desc[UR24][R14.64+0x11], R25 ;  /* 0x000011190e00a986 */ /* 0x0003e2000c101118 */
[----:B------:R-:W-:Y:S01]  /*97e0*/  ISETP.GE.AND P2, PT, R29, 0x22, PT ;  /* 0x000000221d00780c */ /* 0x000fe20003f46270 */
[----:B------:R-:W-:Y:S01]  /*97f0*/  FMUL R147, R147, R9 ;  /* 0x0000000993937220 */ /* 0x000fe20000400000 */
[----:B------:R-:W-:Y:S01]  /*9800*/  F2FP.SATFINITE.E4M3.F32.PACK_AB_MERGE_C R159, RZ, R159, RZ ;  /* 0x0000009fff9f723e */ /* 0x000fe200048070ff */
[----:B------:R-:W-:Y:S01]  /*9810*/  @!P3 STG.E.U8 desc[UR24][R4.64+0x18], R163 ;  /* 0x000018a30400b986 */ /* 0x000fe2000c101118 */
[----:B------:R-:W-:Y:S01]  /*9820*/  ISETP.LT.OR P3, PT, R28, 0x1, !P2 ;  /* 0x000000011c00780c */ /* 0x000fe20005761670 */
[----:B------:R-:W-:Y:S01]  /*9830*/  FMUL R150, R150, R9 ;  /* 0x0000000996967220 */ /* 0x000fe20000400000 */
[----:B------:R-:W-:Y:S01]  /*9840*/  ISETP.LT.OR P2, PT, R28, 0x9, !P2 ;  /* 0x000000091c00780c */ /* 0x000fe20005741670 */
[----:B------:R2:W-:Y:S01]  /*9850*/  @!P4 STG.E.U8 desc[UR24][R4.64+0x19], R27 ;  /* 0x0000191b0400c986 */ /* 0x0005e2000c101118 */
[----:B------:R-:W-:Y:S01]  /*9860*/  F2FP.SATFINITE.E4M3.F32.PACK_AB_MERGE_C R155, RZ, R155, RZ ;  /* 0x0000009bff9b723e */ /* 0x000fe200048070ff */
[----:B------:R-:W-:Y:S01]  /*9870*/  FMUL R149, R149, R9 ;  /* 0x0000000995957220 */ /* 0x000fe20000400000 */
[----:B------:R-:W-:Y:S01]  /*9880*/  F2FP.SATFINITE.E4M3.F32.PACK_AB_MERGE_C R157, RZ, R157, RZ ;  /* 0x0000009dff9d723e */ /* 0x000fe200048070ff */
[----:B------:R-:W-:Y:S01]  /*9890*/  @!P0 STG.E.U8 desc[UR24][R14.64+0x18], R161 ;  /* 0x000018a10e008986 */ /* 0x000fe2000c101118 */
[----:B------:R-:W-:Y:S01]  /*98a0*/  ISETP.GE.AND P0, PT, R29, 0x21, PT ;  /* 0x000000211d00780c */ /* 0x000fe20003f06270 */
[-C--:B------:R-:W-:Y:S01]  /*98b0*/  FMUL R148, R148, R9.reuse ;  /* 0x0000000994947220 */ /* 0x080fe20000400000 */
[----:B-1----:R-:W-:Y:S01]  /*98c0*/  F2FP.SATFINITE.E4M3.F32.PACK_AB_MERGE_C R25, RZ, R156, RZ ;  /* 0x0000009cff19723e */ /* 0x002fe200048070ff */
[----:B------:R-:W-:Y:S01]  /*98d0*/  @!P1 STG.E.U8 desc[UR24][R14.64+0x19], R31 ;  /* 0x0000191f0e009986 */ /* 0x000fe2000c101118 */
[C---:B------:R-:W-:Y:S01]  /*98e0*/  ISETP.LT.OR P4, PT, R28.reuse, 0x1, !P0 ;  /* 0x000000011c00780c */ /* 0x040fe20004781670 */
[-C--:B------:R-:W-:Y:S01]  /*98f0*/  FMUL R145, R145, R9.reuse ;  /* 0x0000000991917220 */ /* 0x080fe20000400000 */
[----:B------:R-:W-:Y:S01]  /*9900*/  ISETP.GE.AND P1, PT, R29, 0x29, PT ;  /* 0x000000291d00780c */ /* 0x000fe20003f26270 */
[----:B------:R1:W-:Y:S01]  /*9910*/  @!P3 STG.E.U8 desc[UR24][R4.64+0x21], R25 ;  /* 0x000021190400b986 */ /* 0x0003e2000c101118 */
[----:B------:R-:W-:Y:S01]  /*9920*/  ISETP.LT.OR P0, PT, R28, 0x9, !P0 ;  /* 0x000000091c00780c */ /* 0x000fe20004701670 */
[-C--:B------:R-:W-:Y:S01]  /*9930*/  FMUL R146, R146, R9.reuse ;  /* 0x0000000992927220 */ /* 0x080fe20000400000 */
[----:B------:R-:W-:Y:S01]  /*9940*/  ISETP.LT.OR P5, PT, R28, 0x1, !P1 ;  /* 0x000000011c00780c */ /* 0x000fe20004fa1670 */
[-C--:B------:R-:W-:Y:S01]  /*9950*/  FMUL R144, R144, R9.reuse ;  /* 0x0000000990907220 */ /* 0x080fe20000400000 */
[----:B--2---:R-:W-:Y:S01]  /*9960*/  F2FP.SATFINITE.E4M3.F32.PACK_AB_MERGE_C R27, RZ, R162, RZ ;  /* 0x000000a2ff1b723e */ /* 0x004fe200048070ff */
[-C--:B------:R-:W-:Y:S01]  /*9970*/  FMUL R141, R141, R9.reuse ;  /* 0x000000098d8d7220 */ /* 0x080fe20000400000 */
[----:B------:R-:W-:Y:S01]  /*9980*/  ISETP.GE.AND P3, PT, R29, 0x2a, PT ;  /* 0x0000002a1d00780c */ /* 0x000fe20003f66270 */
[-C--:B------:R-:W-:Y:S01]  /*9990*/  FMUL R136, R136, R9.reuse ;  /* 0x0000000988887220 */ /* 0x080fe20000400000 */
[C---:B------:R-:W-:Y:S01]  /*99a0*/  ISETP.LT.OR P1, PT, R28.reuse, 0x9, !P1 ;  /* 0x000000091c00780c */ /* 0x040fe20004f21670 */
[----:B------:R-:W-:Y:S01]  /*99b0*/  @!P4 STG.E.U8 desc[UR24][R4.64+0x20], R159 ;  /* 0x0000209f0400c986 */ /* 0x000fe2000c101118 */
[C---:B------:R-:W-:Y:S01]  /*99c0*/  ISETP.LT.OR P4, PT, R28.reuse, 0x1, !P3 ;  /* 0x000000011c00780c */ /* 0x040fe20005f81670 */
[-C--:B------:R-:W-:Y:S01]  /*99d0*/  FMUL R139, R139, R9.reuse ;  /* 0x000000098b8b7220 */ /* 0x080fe20000400000 */
[----:B------:R-:W-:Y:S01]  /*99e0*/  ISETP.LT.OR P3, PT, R28, 0x9, !P3 ;  /* 0x000000091c00780c */ /* 0x000fe20005f61670 */
[----:B------:R2:W-:Y:S01]  /*99f0*/  @!P2 STG.E.U8 desc[UR24][R14.64+0x21], R27 ;  /* 0x0000211b0e00a986 */ /* 0x0005e2000c101118 */
[----:B------:R-:W-:Y:S01]  /*9a00*/  ISETP.GE.AND P2, PT, R29, 0x31, PT ;  /* 0x000000311d00780c */ /* 0x000fe20003f46270 */
[----:B------:R-:W-:Y:S01]  /*9a10*/  FMUL R142, R142, R9 ;  /* 0x000000098e8e7220 */ /* 0x000fe20000400000 */
[----:B-1----:R-:W-:Y:S01]  /*9a20*/  F2FP.SATFINITE.E4M3.F32.PACK_AB_MERGE_C R25, RZ, R160, RZ ;  /* 0x000000a0ff19723e */ /* 0x002fe200048070ff */
[----:B------:R-:W-:Y:S01]  /*9a30*/  @!P0 STG.E.U8 desc[UR24][R14.64+0x20], R155 ;  /* 0x0000209b0e008986 */ /* 0x000fe2000c101118 */
[----:B------:R-:W-:Y:S01]  /*9a40*/  F2FP.SATFINITE.E4M3.F32.PACK_AB_MERGE_C R153, RZ, R153, RZ ;  /* 0x00000099ff99723e */ /* 0x000fe200048070ff */
[-C--:B------:R-:W-:Y:S01]  /*9a50*/  FMUL R135, R135, R9.reuse ;  /* 0x0000000987877220 */ /* 0x080fe20000400000 */
[----:B------:R-:W-:Y:S01]  /*9a60*/  ISETP.GE.AND P0, PT, R29, 0x32, PT ;  /* 0x000000321d00780c */ /* 0x000fe20003f06270 */
[----:B------:R-:W-:Y:S01]  /*9a70*/  @!P5 STG.E.U8 desc[UR24][R4.64+0x28], R157 ;  /* 0x0000289d0400d986 */ /* 0x000fe2000c101118 */
[----:B------:R-:W-:Y:S01]  /*9a80*/  ISETP.LT.OR P5, PT, R28, 0x1, !P2 ;  /* 0x000000011c00780c */ /* 0x000fe200057a1670 */
[----:B------:R-:W-:Y:S01]  /*9a90*/  FMUL R137, R137, R9 ;  /* 0x0000000989897220 */ /* 0x000fe20000400000 */
[----:B------:R-:W-:Y:S01]  /*9aa0*/  F2FP.SATFINITE.E4M3.F32.PACK_AB_MERGE_C R143, RZ, R143, RZ ;  /* 0x0000008fff8f723e */ /* 0x000fe200048070ff */
[----:B------:R1:W-:Y:S01]  /*9ab0*/  @!P4 STG.E.U8 desc[UR24][R4.64+0x29], R25 ;  /* 0x000029190400c986 */ /* 0x0003e2000c101118 */
[----:B--2---:R-:W-:Y:S01]  /*9ac0*/  F2FP.SATFINITE.E4M3.F32.PACK_AB_MERGE_C R27, RZ, R158, RZ ;  /* 0x0000009eff1b723e */ /* 0x004fe200048070ff */
[-C--:B------:R-:W-:Y:S01]  /*9ad0*/  FMUL R140, R140, R9.reuse ;  /* 0x000000098c8c7220 */ /* 0x080fe20000400000 */
[C---:B------:R-:W-:Y:S01]  /*9ae0*/  ISETP.LT.OR P6, PT, R28.reuse, 0x1, !P0 ;  /* 0x000000011c00780c */ /* 0x040fe200047c1670 */
[----:B------:R-:W-:Y:S01]  /*9af0*/  @!P1 STG.E.U8 desc[UR24][R14.64+0x28], R153 ;  /* 0x000028990e009986 */ /* 0x000fe2000c101118 */
[----:B------:R-:W-:Y:S01]  /*9b00*/  ISETP.GE.AND P1, PT, R29, 0x3a, PT ;  /* 0x0000003a1d00780c */ /* 0x000fe20003f26270 */
[-C--:B------:R-:W-:Y:S01]  /*9b10*/  FMUL R133, R133, R9.reuse ;  /* 0x0000000985857220 */ /* 0x080fe20000400000 */
[----:B------:R-:W-:Y:S01]  /*9b20*/  ISETP.LT.OR P2, PT, R28, 0x9, !P2 ;  /* 0x000000091c00780c */ /* 0x000fe20005741670 */
[----:B------:R2:W-:Y:S01]  /*9b30*/  @!P3 STG.E.U8 desc[UR24][R14.64+0x29], R27 ;  /* 0x0000291b0e00b986 */ /* 0x0005e2000c101118 */
[----:B------:R-:W-:Y:S01]  /*9b40*/  ISETP.GE.AND P3, PT, R29, 0x39, PT ;  /* 0x000000391d00780c */ /* 0x000fe20003f66270 */
[-C--:B------:R-:W-:Y:S01]  /*9b50*/  FMUL R138, R138, R9.reuse ;  /* 0x000000098a8a7220 */ /* 0x080fe20000400000 */
[C---:B------:R-:W-:Y:S01]  /*9b60*/  ISETP.LT.OR P0, PT, R28.reuse, 0x9, !P0 ;  /* 0x000000091c00780c */ /* 0x040fe20004701670 */
[----:B------:R-:W-:Y:S01]  /*9b70*/  @!P5 STG.E.U8 desc[UR24][R4.64+0x30], R143 ;  /* 0x0000308f0400d986 */ /* 0x000fe2000c101118 */
        /* <DEDUP_REMOVED lines=11> */
[----:B------:R1:W-:Y:S01]  /*9c30*/  @!P6 STG.E.U8 desc[UR24][R4.64+0x31], R31 ;  /* 0x0000311f0400e986 */ /* 0x0003e2000c101118 */
        /* <DEDUP_REMOVED lines=17> */
[-C--:B------:R-:W-:Y:S01]  /*9d50*/  FMUL R126, R126, R9.reuse ;  /* 0x000000097e7e7220 */ /* 0x080fe20000400000 */
[----:B-1----:R-:W-:Y:S01]  /*9d60*/  F2FP.SATFINITE.E4M3.F32.PACK_AB_MERGE_C R31, RZ, R144, RZ ;  /* 0x00000090ff1f723e */ /* 0x002fe200048070ff */
[----:B------:R-:W-:Y:S01]  /*9d70*/  @!P3 STG.E.U8 desc[UR24][R14.64+0x38], R149 ;  /* 0x000038950e00b986 */ /* 0x000fe2000c101118 */
[----:B------:R-:W-:Y:S01]  /*9d80*/  ISETP.LT.OR P3, PT, R28, 0x1, !P0 ;  /* 0x000000011c00780c */ /* 0x000fe20004761670 */
[-C--:B------:R-:W-:Y:S01]  /*9d90*/  FMUL R124, R124, R9.reuse ;  /* 0x000000097c7c7220 */ /* 0x080fe20000400000 */
[----:B------:R-:W-:Y:S01]  /*9da0*/  ISETP.LT.OR P0, PT, R28, 0x9, !P0 ;  /* 0x000000091c00780c */ /* 0x000fe20004701670 */
[-C--:B------:R-:W-:Y:S01]  /*9db0*/  FMUL R121, R121, R9.reuse ;  /* 0x0000000979797220 */ /* 0x080fe20000400000 */
[----:B--2---:R-:W-:Y:S01]  /*9dc0*/  F2FP.SATFINITE.E4M3.F32.PACK_AB_MERGE_C R25, RZ, R148, RZ ;  /* 0x00000094ff19723e */ /* 0x004fe200048070ff */
[----:B------:R-:W-:Y:S01]  /*9dd0*/  FMUL R116, R116, R9 ;  /* 0x0000000974747220 */ /* 0x000fe20000400000 */
[----:B------:R-:W-:Y:S01]  /*9de0*/  F2FP.SATFINITE.E4M3.F32.PACK_AB_MERGE_C R141, RZ, R141, RZ ;  /* 0x0000008dff8d723e */ /* 0x000fe200048070ff */
[-C--:B------:R-:W-:Y:S01]  /*9df0*/  FMUL R119, R119, R9.reuse ;  /* 0x0000000977777220 */ /* 0x080fe20000400000 */
[----:B---3--:R-:W-:Y:S01]  /*9e00*/  F2FP.SATFINITE.E4M3.F32.PACK_AB_MERGE_C R27, RZ, R146, RZ ;  /* 0x00000092ff1b723e */ /* 0x008fe200048070ff */
[----:B------:R1:W-:Y:S01]  /*9e10*/  @!P1 STG.E.U8 desc[UR24][R14.64+0x39], R25 ;  /* 0x000039190e009986 */ /* 0x0003e2000c101118 */
[----:B------:R-:W-:Y:S01]  /*9e20*/  ISETP.GE.AND P1, PT, R29, 0x51, PT ;  /* 0x000000511d00780c */ /* 0x000fe20003f26270 */
[----:B------:R-:W-:Y:S01]  /*9e30*/  FMUL R115, R115, R9 ;  /* 0x0000000973737220 */ /* 0x000fe20000400000 */
[----:B------:R-:W-:Y:S01]  /*9e40*/  F2FP.SATFINITE.E4M3.F32.PACK_AB_MERGE_C R139, RZ, R139, RZ ;  /* 0x0000008bff8b723e */ /* 0x000fe200048070ff */
[----:B------:R-:W-:Y:S01]  /*9e50*/  @!P3 STG.E.U8 desc[UR24][R4.64+0x40], R145 ;  /* 0x000040910400b986 */ /* 0x000fe2000c101118 */
[----:B------:R-:W-:Y:S01]  /*9e60*/  ISETP.LT.OR P5, PT, R28, 0x1, !P1 ;  /* 0x000000011c00780c */ /* 0x000fe20004fa1670 */
[----:B------:R-:W-:Y:S01]  /*9e70*/  FMUL R122, R122, R9 ;  /* 0x000000097a7a7220 */ /* 0x000fe20000400000 */
[----:B------:R-:W-:Y:S01]  /*9e80*/  F2FP.SATFINITE.E4M3.F32.PACK_AB_MERGE_C R135, RZ, R135, RZ ;  /* 0x00000087ff87723e */ /* 0x000fe200048070ff */
[----:B------:R2:W-:Y:S01]  /*9e90*/  @!P4 STG.E.U8 desc[UR24][R4.64+0x41], R27 ;  /* 0x0000411b0400c986 */ /* 0x0005e2000c101118 */
[----:B------:R-:W-:Y:S01]  /*9ea0*/  F2FP.SATFINITE.E4M3.F32.PACK_AB_MERGE_C R137, RZ, R137, RZ ;  /* 0x00000089ff89723e */ /* 0x000fe200048070ff */
[-C--:B------:R-:W-:Y:S01]  /*9eb0*/  FMUL R117, R117, R9.reuse ;  /* 0x0000000975757220 */ /* 0x080fe20000400000 */
[----:B------:R-:W-:Y:S01]  /*9ec0*/  ISETP.LT.OR P1, PT, R28, 0x9, !P1 ;  /* 0x000000091c00780c */ /* 0x000fe20004f21670 */
[----:B------:R3:W-:Y:S01]  /*9ed0*/  @!P2 STG.E.U8 desc[UR24][R14.64+0x41], R31 ;  /* 0x0000411f0e00a986 */ /* 0x0007e2000c101118 */
[C---:B------:R-:W-:Y:S01]  /*9ee0*/  ISETP.GE.AND P2, PT, R29.reuse, 0x4a, PT ;  /* 0x0000004a1d00780c */ /* 0x040fe20003f46270 */
[-C--:B------:R-:W-:Y:S01]  /*9ef0*/  FMUL R120, R120, R9.reuse ;  /* 0x0000000978787220 */ /* 0x080fe20000400000 */
[----:B-1----:R-:W-:Y:S01]  /*9f00*/  F2FP.SATFINITE.E4M3.F32.PACK_AB_MERGE_C R25, RZ, R136, RZ ;  /* 0x00000088ff19723e */ /* 0x002fe200048070ff */
[----:B------:R-:W-:Y:S01]  /*9f10*/  @!P0 STG.E.U8 desc[UR24][R14.64+0x40], R141 ;  /* 0x0000408d0e008986 */ /* 0x000fe2000c101118 */
[----:B------:R-:W-:Y:S01]  /*9f20*/  ISETP.GE.AND P0, PT, R29, 0x49, PT ;  /* 0x000000491d00780c */ /* 0x000fe20003f06270 */
[-C--:B------:R-:W-:Y:S01]  /*9f30*/  FMUL R113, R113, R9.reuse ;  /* 0x0000000971717220 */ /* 0x080fe20000400000 */
        /* <DEDUP_REMOVED lines=8> */
[----:B--2---:R-:W-:Y:S01]  /*9fc0*/  F2FP.SATFINITE.E4M3.F32.PACK_AB_MERGE_C R27, RZ, R142, RZ ;  /* 0x0000008eff1b723e */ /* 0x004fe200048070ff */
[----:B------:R-:W-:Y:S01]  /*9fd0*/  FMUL R109, R109, R9 ;  /* 0x000000096d6d7220 */ /* 0x000fe20000400000 */
[----:B------:R-:W-:Y:S01]  /*9fe0*/  F2FP.SATFINITE.E4M3.F32.PACK_AB_MERGE_C R133, RZ, R133, RZ ;  /* 0x00000085ff85723e */ /* 0x000fe200048070ff */
[----:B------:R-:W-:Y:S01]  /*9ff0*/  FMUL R105, R105, R9 ;  /* 0x0000000969697220 */ /* 0x000fe20000400000 */
[----:B------:R-:W-:Y:S01]  /*a000*/  F2FP.SATFINITE.E4M3.F32.PACK_AB_MERGE_C R123, RZ, R123, RZ ;  /* 0x0000007bff7b723e */ /* 0x000fe200048070ff */
[----:B------:R1:W-:Y:S01]  /*a010*/  @!P3 STG.E.U8 desc[UR24][R4.64+0x49], R25 ;  /* 0x000049190400b986 */ /* 0x0003e2000c101118 */
[----:B------:R-:W-:Y:S01]  /*a020*/  ISETP.GE.AND P3, PT, R29, 0x52, PT ;  /* 0x000000521d00780c */ /* 0x000fe20003f66270 */
[-C--:B------:R-:W-:Y:S01]  /*a030*/  FMUL R112, R112, R9.reuse ;  /* 0x0000000970707220 */ /* 0x080fe20000400000 */
[----:B---3--:R-:W-:Y:S01]  /*a040*/  F2FP.SATFINITE.E4M3.F32.PACK_AB_MERGE_C R31, RZ, R134, RZ ;  /* 0x00000086ff1f723e */ /* 0x008fe200048070ff */
[----:B------:R-:W-:Y:S01]  /*a050*/  @!P4 STG.E.U8 desc[UR24][R4.64+0x48], R139 ;  /* 0x0000488b0400c986 */ /* 0x000fe2000c101118 */
[C---:B------:R-:W-:Y:S01]  /*a060*/  ISETP.LT.OR P4, PT, R28.reuse, 0x1, !P3 ;  /* 0x000000011c00780c */ /* 0x040fe20005f81670 */
[-C--:B------:R-:W-:Y:S01]  /*a070*/  FMUL R107, R107, R9.reuse ;  /* 0x000000096b6b7220 */ /* 0x080fe20000400000 */
[----:B------:R-:W-:Y:S01]  /*a080*/  ISETP.LT.OR P3, PT, R28, 0x9, !P3 ;  /* 0x000000091c00780c */ /* 0x000fe20005f61670 */
[----:B------:R2:W-:Y:S01]  /*a090*/  @!P2 STG.E.U8 desc[UR24][R14.64+0x49], R27 ;  /* 0x0000491b0e00a986 */ /* 0x0005e2000c101118 */
[----:B------:R-:W-:Y:S01]  /*a0a0*/  ISETP.GE.AND P2, PT, R29, 0x59, PT ;  /* 0x000000591d00780c */ /* 0x000fe20003f46270 */
[----:B------:R-:W-:Y:S01]  /*a0b0*/  FMUL R108, R108, R9 ;  /* 0x000000096c6c7220 */ /* 0x000fe20000400000 */
[----:B------:R-:W-:Y:S01]  /*a0c0*/  F2FP.SATFINITE.E4M3.F32.PACK_AB_MERGE_C R131, RZ, R131, RZ ;  /* 0x00000083ff83723e */ /* 0x000fe200048070ff */
[----:B------:R-:W-:Y:S01]  /*a0d0*/  @!P0 STG.E.U8 desc[UR24][R14.64+0x48], R135 ;  /* 0x000048870e008986 */ /* 0x000fe2000c101118 */
[----:B-1----:R-:W-:Y:S01]  /*a0e0*/  F2FP.SATFINITE.E4M3.F32.PACK_AB_MERGE_C R25, RZ, R140, RZ ;  /* 0x0000008cff19723e */ /* 0x002fe200048070ff */
[-C--:B------:R-:W-:Y:S01]  /*a0f0*/  FMUL R21, R21, R9.reuse ;  /* 0x0000000915157220 */ /* 0x080fe20000400000 */
[----:B------:R-:W-:Y:S01]  /*a100*/  ISETP.GE.AND P0, PT, R29, 0x5a, PT ;  /* 0x0000005a1d00780c */ /* 0x000fe20003f06270 */
[----:B------:R-:W-:Y:S01]  /*a110*/  @!P5 STG.E.U8 desc[UR24][R4.64+0x50], R137 ;  /* 0x000050890400d986 */ /* 0x000fe2000c101118 */
[----:B------:R-:W-:Y:S01]  /*a120*/  ISETP.LT.OR P5, PT, R28, 0x1, !P2 ;  /* 0x000000011c00780c */ /* 0x000fe200057a1670 */
[-C--:B------:R-:W-:Y:S01]  /*a130*/  FMUL R106, R106, R9.reuse ;  /* 0x000000096a6a7220 */ /* 0x080fe20000400000 */
[C---:B------:R-:W-:Y:S01]  /*a140*/  ISETP.LT.OR P6, PT, R28.reuse, 0x1, !P0 ;  /* 0x000000011c00780c */ /* 0x040fe200047c1670 */
[----:B------:R1:W-:Y:S01]  /*a150*/  @!P4 STG.E.U8 desc[UR24][R4.64+0x51], R25 ;  /* 0x000051190400c986 */ /* 0x0003e2000c101118 */
[----:B--2---:R-:W-:Y:S01]  /*a160*/  F2FP.SATFINITE.E4M3.F32.PACK_AB_MERGE_C R27, RZ, R138, RZ ;  /* 0x0000008aff1b723e */ /* 0x004fe200048070ff */
[-C--:B------:R-:W-:Y:S01]  /*a170*/  FMUL R23, R23, R9.reuse ;  /* 0x0000000917177220 */ /* 0x080fe20000400000 */
[----:B------:R-:W-:Y:S01]  /*a180*/  ISETP.LT.OR P2, PT, R28, 0x9, !P2 ;  /* 0x000000091c00780c */ /* 0x000fe20005741670 */
[----:B------:R-:W-:Y:S01]  /*a190*/  @!P1 STG.E.U8 desc[UR24][R14.64+0x50], R133 ;  /* 0x000050850e009986 */ /* 0x000fe2000c101118 */
[C---:B------:R-:W-:Y:S01]  /*a1a0*/  ISETP.GE.AND P1, PT, R29.reuse, 0x62, PT ;  /* 0x000000621d00780c */ /* 0x040fe20003f26270 */
[-C--:B------:R-:W-:Y:S01]  /*a1b0*/  FMUL R104, R104, R9.reuse ;  /* 0x0000000968687220 */ /* 0x080fe20000400000 */
[----:B------:R-:W-:Y:S01]  /*a1c0*/  ISETP.LT.OR P0, PT, R28, 0x9, !P0 ;  /* 0x000000091c00780c */ /* 0x000fe20004701670 */
[----:B------:R2:W-:Y:S01]  /*a1d0*/  @!P3 STG.E.U8 desc[UR24][R14.64+0x51], R27 ;  /* 0x0000511b0e00b986 */ /* 0x0005e2000c101118 */
[----:B------:R-:W-:Y:S01]  /*a1e0*/  ISETP.GE.AND P3, PT, R29, 0x61, PT ;  /* 0x000000611d00780c */ /* 0x000fe20003f66270 */
[----:B------:R-:W-:Y:S01]  /*a1f0*/  FMUL R20, R20, R9 ;  /* 0x0000000914147220 */ /* 0x000fe20000400000 */
[----:B------:R-:W-:Y:S01]  /*a200*/  F2FP.SATFINITE.E4M3.F32.PACK_AB_MERGE_C R127, RZ, R127, RZ ;  /* 0x0000007fff7f723e */ /* 0x000fe200048070ff */
[----:B------:R-:W-:Y:S01]  /*a210*/  @!P5 STG.E.U8 desc[UR24][R4.64+0x58], R123 ;  /* 0x0000587b0400d986 */ /* 0x000fe2000c101118 */
[----:B------:R-:W-:Y:S01]  /*a220*/  ISETP.LT.OR P4, PT, R28, 0x1, !P3 ;  /* 0x000000011c00780c */ /* 0x000fe20005f81670 */
[-C--:B------:R-:W-:Y:S01]  /*a230*/  FMUL R18, R18, R9.reuse ;  /* 0x0000000912127220 */ /* 0x080fe20000400000 */
[C---:B------:R-:W-:Y:S01]  /*a240*/  ISETP.LT.OR P5, PT, R28.reuse, 0x1, !P1 ;  /* 0x000000011c00780c */ /* 0x040fe20004fa1670 */
[----:B------:R-:W-:Y:S01]  /*a250*/  @!P6 STG.E.U8 desc[UR24][R4.64+0x59], R31 ;  /* 0x0000591f0400e986 */ /* 0x000fe2000c101118 */
[----:B------:R-:W-:Y:S01]  /*a260*/  ISETP.LT.OR P3, PT, R28, 0x9, !P3 ;  /* 0x000000091c00780c */ /* 0x000fe20005f61670 */
[-C--:B------:R-:W-:Y:S01]  /*a270*/  FMUL R19, R19, R9.reuse ;  /* 0x0000000913137220 */ /* 0x080fe20000400000 */
[----:B-1----:R-:W-:Y:S01]  /*a280*/  F2FP.SATFINITE.E4M3.F32.PACK_AB_MERGE_C R25, RZ, R132, RZ ;  /* 0x00000084ff19723e */ /* 0x002fe200048070ff */
[----:B------:R-:W-:Y:S01]  /*a290*/  @!P2 STG.E.U8 desc[UR24][R14.64+0x58], R131 ;  /* 0x000058830e00a986 */ /* 0x000fe2000c101118 */
[----:B--2---:R-:W-:Y:S01]  /*a2a0*/  F2FP.SATFINITE.E4M3.F32.PACK_AB_MERGE_C R27, RZ, R130, RZ ;  /* 0x00000082ff1b723e */ /* 0x004fe200048070ff */
[----:B------:R-:W-:Y:S01]  /*a2b0*/  FMUL R22, R22, R9 ;  /* 0x0000000916167220 */ /* 0x000fe20000400000 */
[----:B------:R-:W-:Y:S01]  /*a2c0*/  F2FP.SATFINITE.E4M3.F32.PACK_AB_MERGE_C R129, RZ, R129, RZ ;  /* 0x00000081ff81723e */ /* 0x000fe200048070ff */
[----:B------:R1:W-:Y:S01]  /*a2d0*/  @!P0 STG.E.U8 desc[UR24][R14.64+0x59], R25 ;  /* 0x000059190e008986 */ /* 0x0003e2000c101118 */
[----:B------:R-:W-:-:S02]  /*a2e0*/  ISETP.GE.AND P0, PT, R29, 0x69, PT ;  /* 0x000000691d00780c */ /* 0x000fc40003f06270 */
[----:B------:R-:W-:Y:S01]  /*a2f0*/  ISETP.GE.AND P2, PT, R29, 0x6a, PT ;  /* 0x0000006a1d00780c */ /* 0x000fe20003f46270 */
[----:B------:R-:W-:Y:S01]  /*a300*/  @!P4 STG.E.U8 desc[UR24][R4.64+0x60], R127 ;  /* 0x0000607f0400c986 */ /* 0x000fe2000c101118 */
[C---:B------:R-:W-:Y:S02]  /*a310*/  ISETP.LT.OR P1, PT, R28.reuse, 0x9, !P1 ;  /* 0x000000091c00780c */ /* 0x040fe40004f21670 */
[C---:B------:R-:W-:Y:S01]  /*a320*/  ISETP.LT.OR P4, PT, R28.reuse, 0x1, !P2 ;  /* 0x000000011c00780c */ /* 0x040fe20005781670 */
[----:B------:R2:W-:Y:S01]  /*a330*/  @!P5 STG.E.U8 desc[UR24][R4.64+0x61], R27 ;  /* 0x0000611b0400d986 */ /* 0x0005e2000c101118 */
[C---:B------:R-:W-:Y:S02]  /*a340*/  ISETP.LT.OR P2, PT, R28.reuse, 0x9, !P2 ;  /* 0x000000091c00780c */ /* 0x040fe40005741670 */
[----:B------:R-:W-:Y:S01]  /*a350*/  F2FP.SATFINITE.E4M3.F32.PACK_AB_MERGE_C R125, RZ, R125, RZ ;  /* 0x0000007dff7d723e */ /* 0x000fe200048070ff */
[----:B------:R-:W-:Y:S01]  /*a360*/  @!P3 STG.E.U8 desc[UR24][R14.64+0x60], R129 ;  /* 0x000060810e00b986 */ /* 0x000fe2000c101118 */
[----:B------:R-:W-:-:S02]  /*a370*/  ISETP.LT.OR P3, PT, R28, 0x1, !P0 ;  /* 0x000000011c00780c */ /* 0x000fc40004761670 */
[----:B-1----:R-:W-:Y:S02]  /*a380*/  F2FP.SATFINITE.E4M3.F32.PACK_AB_MERGE_C R25, RZ, R128, RZ ;  /* 0x00000080ff19723e */ /* 0x002fe400048070ff */
[----:B------:R-:W-:Y:S02]  /*a390*/  F2FP.SATFINITE.E4M3.F32.PACK_AB_MERGE_C R31, RZ, R124, RZ ;  /* 0x0000007cff1f723e */ /* 0x000fe400048070ff */
[----:B------:R-:W-:Y:S01]  /*a3a0*/  ISETP.LT.OR P0, PT, R28, 0x9, !P0 ;  /* 0x000000091c00780c */ /* 0x000fe20004701670 */
[----:B------:R1:W-:Y:S01]  /*a3b0*/  @!P1 STG.E.U8 desc[UR24][R14.64+0x61], R25 ;  /* 0x000061190e009986 */ /* 0x0003e2000c101118 */
[----:B--2---:R-:W-:Y:S02]  /*a3c0*/  F2FP.SATFINITE.E4M3.F32.PACK_AB_MERGE_C R27, RZ, R126, RZ ;  /* 0x0000007eff1b723e */ /* 0x004fe400048070ff */
[----:B------:R-:W-:Y:S02]  /*a3d0*/  ISETP.GE.AND P1, PT, R29, 0x71, PT ;  /* 0x000000711d00780c */ /* 0x000fe40003f26270 */
[----:B------:R-:W-:Y:S01]  /*a3e0*/  F2FP.SATFINITE.E4M3.F32.PACK_AB_MERGE_C R121, RZ, R121, RZ ;  /* 0x00000079ff79723e */ /* 0x000fe200048070ff */
[----:B------:R-:W-:Y:S01]  /*a3f0*/  @!P3 STG.E.U8 desc[UR24][R4.64+0x68], R125 ;  /* 0x0000687d0400b986 */ /* 0x000fe2000c101118 */
[----:B------:R-:W-:-:S02]  /*a400*/  F2FP.SATFINITE.E4M3.F32.PACK_AB_MERGE_C R119, RZ, R119, RZ ;  /* 0x00000077ff77723e */ /* 0x000fc400048070ff */
[----:B------:R-:W-:Y:S01]  /*a410*/  F2FP.SATFINITE.E4M3.F32.PACK_AB_MERGE_C R115, RZ, R115, RZ ;  /* 0x00000073ff73723e */ /* 0x000fe200048070ff */
[----:B------:R2:W-:Y:S01]  /*a420*/  @!P4 STG.E.U8 desc[UR24][R4.64+0x69], R27 ;  /* 0x0000691b0400c986 */ /* 0x0005e2000c101118 */
[C---:B------:R-:W-:Y:S02]  /*a430*/  ISETP.LT.OR P4, PT, R28.reuse, 0x1, !P1 ;  /* 0x000000011c00780c */ /* 0x040fe40004f81670 */
[----:B-1----:R-:W-:Y:S01]  /*a440*/  F2FP.SATFINITE.E4M3.F32.PACK_AB_MERGE_C R25, RZ, R116, RZ ;  /* 0x00000074ff19723e */ /* 0x002fe200048070ff */
[----:B------:R-:W-:Y:S01]  /*a450*/  @!P2 STG.E.U8 desc[UR24][R14.64+0x69], R31 ;  /* 0x0000691f0e00a986 */ /* 0x000fe2000c101118 */
[----:B------:R-:W-:Y:S02]  /*a460*/  ISETP.GE.AND P2, PT, R29, 0x72, PT ;  /* 0x000000721d00780c */ /* 0x000fe40003f46270 */
[C---:B------:R-:W-:Y:S01]  /*a470*/  ISETP.LT.OR P1, PT, R28.reuse, 0x9, !P1 ;  /* 0x000000091c00780c */ /* 0x040fe20004f21670 */
[----:B------:R-:W-:Y:S01]  /*a480*/  @!P0 STG.E.U8 desc[UR24][R14.64+0x68], R121 ;  /* 0x000068790e008986 */ /* 0x000fe2000c101118 */
[----:B------:R-:W-:-:S02]  /*a490*/  ISETP.LT.OR P3, PT, R28, 0x1, !P2 ;  /* 0x000000011c00780c */ /* 0x000fc40005761670 */
[C---:B------:R-:W-:Y:S02]  /*a4a0*/  ISETP.GE.AND P0, PT, R29.reuse, 0x79, PT ;  /* 0x000000791d00780c */ /* 0x040fe40003f06270 */
[C---:B------:R-:W-:Y:S01]  /*a4b0*/  ISETP.LT.OR P2, PT, R28.reuse, 0x9, !P2 ;  /* 0x000000091c00780c */ /* 0x040fe20005741670 */
[----:B------:R-:W-:Y:S01]  /*a4c0*/  @!P4 STG.E.U8 desc[UR24][R4.64+0x70], R119 ;  /* 0x000070770400c986 */ /* 0x000fe2000c101118 */
[C---:B------:R-:W-:Y:S02]  /*a4d0*/  ISETP.LT.OR P5, PT, R28.reuse, 0x1, !P0 ;  /* 0x000000011c00780c */ /* 0x040fe400047a1670 */
[----:B--2---:R-:W-:Y:S02]  /*a4e0*/  F2FP.SATFINITE.E4M3.F32.PACK_AB_MERGE_C R27, RZ, R122, RZ ;  /* 0x0000007aff1b723e */ /* 0x004fe400048070ff */
[----:B------:R-:W-:Y:S02]  /*a4f0*/  ISETP.LT.OR P0, PT, R28, 0x9, !P0 ;  /* 0x000000091c00780c */ /* 0x000fe40004701670 */
[----:B------:R-:W-:Y:S01]  /*a500*/  F2FP.SATFINITE.E4M3.F32.PACK_AB_MERGE_C R117, RZ, R117, RZ ;  /* 0x00000075ff75723e */ /* 0x000fe200048070ff */
[----:B------:R1:W-:Y:S01]  /*a510*/  @!P3 STG.E.U8 desc[UR24][R4.64+0x71], R25 ;  /* 0x000071190400b986 */ /* 0x0003e2000c101118 */
[----:B------:R-:W-:-:S02]  /*a520*/  ISETP.GE.AND P3, PT, R29, 0x7a, PT ;  /* 0x0000007a1d00780c */ /* 0x000fc40003f66270 */
[----:B------:R-:W-:Y:S01]  /*a530*/  F2FP.SATFINITE.E4M3.F32.PACK_AB_MERGE_C R113, RZ, R113, RZ ;  /* 0x00000071ff71723e */ /* 0x000fe200048070ff */
[----:B------:R-:W-:Y:S01]  /*a540*/  @!P1 STG.E.U8 desc[UR24][R14.64+0x70], R115 ;  /* 0x000070730e009986 */ /* 0x000fe2000c101118 */
[C---:B------:R-:W-:Y:S02]  /*a550*/  ISETP.LT.OR P4, PT, R28.reuse, 0x1, !P3 ;  /* 0x000000011c00780c */ /* 0x040fe40005f81670 */
[C---:B------:R-:W-:Y:S01]  /*a560*/  ISETP.GE.AND P1, PT, R29.reuse, 0x82, PT ;  /* 0x000000821d00780c */ /* 0x040fe20003f26270 */
[----:B------:R2:W-:Y:S01]  /*a570*/  @!P2 STG.E.U8 desc[UR24][R14.64+0x71], R27 ;  /* 0x0000711b0e00a986 */ /* 0x0005e2000c101118 */
[----:B------:R-:W-:Y:S02]  /*a580*/  ISETP.GE.AND P2, PT, R29, 0x81, PT ;  /* 0x000000811d00780c */ /* 0x000fe40003f46270 */
[----:B------:R-:W-:Y:S01]  /*a590*/  ISETP.LT.OR P3, PT, R28, 0x9, !P3 ;  /* 0x000000091c00780c */ /* 0x000fe20005f61670 */
[----:B------:R-:W-:Y:S01]  /*a5a0*/  @!P5 STG.E.U8 desc[UR24][R4.64+0x78], R117 ;  /* 0x000078750400d986 */ /* 0x000fe2000c101118 */
[----:B-1----:R-:W-:-:S02]  /*a5b0*/  F2FP.SATFINITE.E4M3.F32.PACK_AB_MERGE_C R25, RZ, R120, RZ ;  /* 0x00000078ff19723e */ /* 0x002fc400048070ff */
[C---:B------:R-:W-:Y:S02]  /*a5c0*/  ISETP.LT.OR P6, PT, R28.reuse, 0x1, !P2 ;  /* 0x000000011c00780c */ /* 0x040fe400057c1670 */
[C---:B------:R-:W-:Y:S01]  /*a5d0*/  ISETP.LT.OR P5, PT, R28.reuse, 0x1, !P1 ;  /* 0x000000011c00780c */ /* 0x040fe20004fa1670 */
[----:B------:R1:W-:Y:S01]  /*a5e0*/  @!P4 STG.E.U8 desc[UR24][R4.64+0x79], R25 ;  /* 0x000079190400c986 */ /* 0x0003e2000c101118 */
[----:B------:R-:W-:Y:S02]  /*a5f0*/  ISETP.LT.OR P1, PT, R28, 0x9, !P1 ;  /* 0x000000091c00780c */ /* 0x000fe40004f21670 */
[----:B--2---:R-:W-:Y:S01]  /*a600*/  F2FP.SATFINITE.E4M3.F32.PACK_AB_MERGE_C R27, RZ, R118, RZ ;  /* 0x00000076ff1b723e */ /* 0x004fe200048070ff */
[----:B------:R-:W-:Y:S01]  /*a610*/  @!P0 STG.E.U8 desc[UR24][R14.64+0x78], R113 ;  /* 0x000078710e008986 */ /* 0x000fe2000c101118 */
[----:B------:R-:W-:Y:S02]  /*a620*/  ISETP.GE.AND P0, PT, R29, 0x89, PT ;  /* 0x000000891d00780c */ /* 0x000fe40003f06270 */
[----:B------:R-:W-:Y:S01]  /*a630*/  F2FP.SATFINITE.E4M3.F32.PACK_AB_MERGE_C R111, RZ, R111, RZ ;  /* 0x0000006fff6f723e */ /* 0x000fe200048070ff */
[----:B------:R2:W-:Y:S01]  /*a640*/  @!P3 STG.E.U8 desc[UR24][R14.64+0x79], R27 ;  /* 0x0000791b0e00b986 */ /* 0x0005e2000c101118 */
[----:B------:R-:W-:-:S02]  /*a650*/  F2FP.SATFINITE.E4M3.F32.PACK_AB_MERGE_C R31, RZ, R114, RZ ;  /* 0x00000072ff1f723e */ /* 0x000fc400048070ff */
[C---:B------:R-:W-:Y:S01]  /*a660*/  ISETP.LT.OR P2, PT, R28.reuse, 0x9, !P2 ;  /* 0x000000091c00780c */ /* 0x040fe20005741670 */
[----:B------:R-:W-:Y:S01]  /*a670*/  @!P6 STG.E.U8 desc[UR24][R4.64+0x80], R111 ;  /* 0x0000806f0400e986 */ /* 0x000fe2000c101118 */
[----:B-1----:R-:W-:Y:S02]  /*a680*/  F2FP.SATFINITE.E4M3.F32.PACK_AB_MERGE_C R25, RZ, R110, RZ ;  /* 0x0000006eff19723e */ /* 0x002fe400048070ff */
[----:B------:R-:W-:Y:S01]  /*a690*/  ISETP.GE.AND P3, PT, R29, 0x8a, PT ;  /* 0x0000008a1d00780c */ /* 0x000fe20003f66270 */
[----:B------:R-:W-:Y:S01]  /*a6a0*/  @!P5 STG.E.U8 desc[UR24][R4.64+0x81], R31 ;  /* 0x0000811f0400d986 */ /* 0x000fe2000c101118 */
[C---:B------:R-:W-:Y:S02]  /*a6b0*/  ISETP.LT.OR P4, PT, R28.reuse, 0x1, !P0 ;  /* 0x000000011c00780c */ /* 0x040fe40004781670 */
[C---:B------:R-:W-:Y:S01]  /*a6c0*/  ISETP.LT.OR P5, PT, R28.reuse, 0x1, !P3 ;  /* 0x000000011c00780c */ /* 0x040fe20005fa1670 */
[----:B------:R1:W-:Y:S01]  /*a6d0*/  @!P1 STG.E.U8 desc[UR24][R14.64+0x81], R25 ;  /* 0x000081190e009986 */ /* 0x0003e2000c101118 */
[----:B------:R-:W-:-:S02]  /*a6e0*/  ISETP.LT.OR P0, PT, R28, 0x9, !P0 ;  /* 0x000000091c00780c */ /* 0x000fc40004701670 */
[----:B------:R-:W-:Y:S02]  /*a6f0*/  ISETP.GE.AND P1, PT, R29, 0x91, PT ;  /* 0x000000911d00780c */ /* 0x000fe40003f26270 */
[----:B------:R-:W-:Y:S02]  /*a700*/  F2FP.SATFINITE.E4M3.F32.PACK_AB_MERGE_C R109, RZ, R109, RZ ;  /* 0x0000006dff6d723e */ /* 0x000fe400048070ff */
[----:B------:R-:W-:Y:S02]  /*a710*/  F2FP.SATFINITE.E4M3.F32.PACK_AB_MERGE_C R105, RZ, R105, RZ ;  /* 0x00000069ff69723e */ /* 0x000fe400048070ff */
[C---:B------:R-:W-:Y:S01]  /*a720*/  ISETP.LT.OR P3, PT, R28.reuse, 0x9, !P3 ;  /* 0x000000091c00780c */ /* 0x040fe20005f61670 */
[----:B------:R-:W-:Y:S01]  /*a730*/  @!P2 STG.E.U8 desc[UR24][R14.64+0x80], R109 ;  /* 0x0000806d0e00a986 */ /* 0x000fe2000c101118 */
[----:B------:R-:W-:Y:S02]  /*a740*/  ISETP.LT.OR P6, PT, R28, 0x1, !P1 ;  /* 0x000000011c00780c */ /* 0x000fe40004fc1670 */
[----:B--2---:R-:W-:Y:S01]  /*a750*/  F2FP.SATFINITE.E4M3.F32.PACK_AB_MERGE_C R27, RZ, R112, RZ ;  /* 0x00000070ff1b723e */ /* 0x004fe200048070ff */
[----:B------:R-:W-:Y:S01]  /*a760*/  @!P4 STG.E.U8 desc[UR24][R4.64+0x88], R105 ;  /* 0x000088690400c986 */ /* 0x000fe2000c101118 */
[----:B------:R-:W-:-:S02]  /*a770*/  F2FP.SATFINITE.E4M3.F32.PACK_AB_MERGE_C R107, RZ, R107, RZ ;  /* 0x0000006bff6b723e */ /* 0x000fc400048070ff */
[C---:B------:R-:W-:Y:S01]  /*a780*/  ISETP.GE.AND P4, PT, R29.reuse, 0x92, PT ;  /* 0x000000921d00780c */ /* 0x040fe20003f86270 */
[----:B------:R2:W-:Y:S01]  /*a790*/  @!P5 STG.E.U8 desc[UR24][R4.64+0x89], R27 ;  /* 0x0000891b0400d986 */ /* 0x0005e2000c101118 */
[----:B-1----:R-:W-:Y:S02]  /*a7a0*/  F2FP.SATFINITE.E4M3.F32.PACK_AB_MERGE_C R25, RZ, R108, RZ ;  /* 0x0000006cff19723e */ /* 0x002fe400048070ff */
[----:B------:R-:W-:Y:S01]  /*a7b0*/  F2FP.SATFINITE.E4M3.F32.PACK_AB_MERGE_C R21, RZ, R21, RZ ;  /* 0x00000015ff15723e */ /* 0x000fe200048070ff */
[----:B------:R-:W-:Y:S01]  /*a7c0*/  @!P0 STG.E.U8 desc[UR24][R14.64+0x88], R107 ;  /* 0x0000886b0e008986 */ /* 0x000fe2000c101118 */
[----:B------:R-:W-:Y:S02]  /*a7d0*/  ISETP.LT.OR P5, PT, R28, 0x1, !P4 ;  /* 0x000000011c00780c */ /* 0x000fe400067a1670 */
[C---:B------:R-:W-:Y:S01]  /*a7e0*/  ISETP.GE.AND P0, PT, R29.reuse, 0x9a, PT ;  /* 0x0000009a1d00780c */ /* 0x040fe20003f06270 */
[----:B------:R-:W-:Y:S01]  /*a7f0*/  @!P3 STG.E.U8 desc[UR24][R14.64+0x89], R25 ;  /* 0x000089190e00b986 */ /* 0x000fe2000c101118 */
[----:B------:R-:W-:-:S02]  /*a800*/  ISETP.GE.AND P2, PT, R29, 0x99, PT ;  /* 0x000000991d00780c */ /* 0x000fc40003f46270 */
[C---:B------:R-:W-:Y:S01]  /*a810*/  ISETP.LT.OR P1, PT, R28.reuse, 0x9, !P1 ;  /* 0x000000091c00780c */ /* 0x040fe20004f21670 */
[----:B------:R1:W-:Y:S01]  /*a820*/  @!P6 STG.E.U8 desc[UR24][R4.64+0x90], R21 ;  /* 0x000090150400e986 */ /* 0x0003e2000c101118 */
[C---:B------:R-:W-:Y:S02]  /*a830*/  ISETP.LT.OR P3, PT, R28.reuse, 0x9, !P4 ;  /* 0x000000091c00780c */ /* 0x040fe40006761670 */
[C---:B------:R-:W-:Y:S02]  /*a840*/  ISETP.LT.OR P6, PT, R28.reuse, 0x1, !P0 ;  /* 0x000000011c00780c */ /* 0x040fe400047c1670 */
[C---:B------:R-:W-:Y:S02]  /*a850*/  ISETP.LT.OR P4, PT, R28.reuse, 0x1, !P2 ;  /* 0x000000011c00780c */ /* 0x040fe40005781670 */
[C---:B------:R-:W-:Y:S02]  /*a860*/  ISETP.LT.OR P2, PT, R28.reuse, 0x9, !P2 ;  /* 0x000000091c00780c */ /* 0x040fe40005741670 */
[----:B------:R-:W-:-:S02]  /*a870*/  ISETP.LT.OR P0, PT, R28, 0x9, !P0 ;  /* 0x000000091c00780c */ /* 0x000fc40004701670 */
[----:B--2---:R-:W-:Y:S02]  /*a880*/  F2FP.SATFINITE.E4M3.F32.PACK_AB_MERGE_C R27, RZ, R106, RZ ;  /* 0x0000006aff1b723e */ /* 0x004fe400048070ff */
[----:B------:R-:W-:Y:S02]  /*a890*/  F2FP.SATFINITE.E4M3.F32.PACK_AB_MERGE_C R23, RZ, R23, RZ ;  /* 0x00000017ff17723e */ /* 0x000fe400048070ff */
[----:B-1----:R-:W-:Y:S01]  /*a8a0*/  F2FP.SATFINITE.E4M3.F32.PACK_AB_MERGE_C R21, RZ, R104, RZ ;  /* 0x00000068ff15723e */ /* 0x002fe200048070ff */
[----:B------:R1:W-:Y:S01]  /*a8b0*/  @!P5 STG.E.U8 desc[UR24][R4.64+0x91], R27 ;  /* 0x0000911b0400d986 */ /* 0x0003e2000c101118 */
[----:B------:R-:W-:Y:S02]  /*a8c0*/  F2FP.SATFINITE.E4M3.F32.PACK_AB_MERGE_C R29, RZ, R20, RZ ;  /* 0x00000014ff1d723e */ /* 0x000fe400048070ff */
[----:B------:R-:W-:Y:S01]  /*a8d0*/  F2FP.SATFINITE.E4M3.F32.PACK_AB_MERGE_C R25, RZ, R18, RZ ;  /* 0x00000012ff19723e */ /* 0x000fe200048070ff */
[----:B------:R2:W-:Y:S01]  /*a8e0*/  @!P1 STG.E.U8 desc[UR24][R14.64+0x90], R23 ;  /* 0x000090170e009986 */ /* 0x0005e2000c101118 */
[----:B------:R-:W-:-:S03]  /*a8f0*/  F2FP.SATFINITE.E4M3.F32.PACK_AB_MERGE_C R19, RZ, R19, RZ ;  /* 0x00000013ff13723e */ /* 0x000fc600048070ff */
[----:B------:R2:W-:Y:S01]  /*a900*/  @!P3 STG.E.U8 desc[UR24][R14.64+0x91], R21 ;  /* 0x000091150e00b986 */ /* 0x0005e2000c101118 */
[----:B-1----:R-:W-:-:S03]  /*a910*/  F2FP.SATFINITE.E4M3.F32.PACK_AB_MERGE_C R27, RZ, R22, RZ ;  /* 0x00000016ff1b723e */ /* 0x002fc600048070ff */
[----:B------:R2:W-:Y:S04]  /*a920*/  @!P6 STG.E.U8 desc[UR24][R4.64+0x99], R29 ;  /* 0x0000991d0400e986 */ /* 0x0005e8000c101118 */
[----:B------:R2:W-:Y:S04]  /*a930*/  @!P4 STG.E.U8 desc[UR24][R4.64+0x98], R25 ;  /* 0x000098190400c986 */ /* 0x0005e8000c101118 */
[----:B------:R2:W-:Y:S04]  /*a940*/  @!P2 STG.E.U8 desc[UR24][R14.64+0x98], R19 ;  /* 0x000098130e00a986 */ /* 0x0005e8000c101118 */
[----:B------:R2:W-:Y:S02]  /*a950*/  @!P0 STG.E.U8 desc[UR24][R14.64+0x99], R27 ;  /* 0x0000991b0e008986 */ /* 0x0005e4000c101118 */
.L_x_200:
[----:B------:R-:W-:Y:S05]  /*a960*/  BSYNC B0 ;  /* 0x0000000000007941 */ /* 0x000fea0003800000 */
.L_x_38:
[----:B--2---:R-:W-:Y:S01]  /*a970*/  IMAD.U32 R4, RZ, RZ, UR30 ;  /* 0x0000001eff047e24 */ /* 0x004fe2000f8e00ff */
[----:B------:R-:W-:Y:S01]  /*a980*/  ULDC.64 UR14, c[0x0][0x650] ;  /* 0x00019400000e7ab9 */ /* 0x000fe20000000a00 */
[----:B-----5:R-:W-:Y:S01]  /*a990*/  IMAD.U32 R0, RZ, RZ, UR6 ;  /* 0x00000006ff007e24 */ /* 0x020fe2000f8e00ff */
[----:B------:R2:W-:Y:S01]  /*a9a0*/  SYNCS.ARRIVE.TRANS64.A1T0 RZ, [R16+UR17], RZ ;  /* 0x000000ff10ff79a7 */ /* 0x0005e20008100011 */
[----:B0-----:R-:W-:Y:S01]  /*a9b0*/  IMAD.U32 R5, RZ, RZ, UR31 ;  /* 0x0000001fff057e24 */ /* 0x001fe2000f8e00ff */
[C---:B------:R-:W-:Y:S01]  /*a9c0*/  LEA R2, P0, R4.reuse, R2, 0x1 ;  /* 0x0000000204027211 */ /* 0x040fe200078008ff */
[----:B------:R-:W-:Y:S01]  /*a9d0*/  IMAD.MOV.U32 R5, RZ, RZ, -0x1 ;  /* 0xffffffffff057424 */ /* 0x000fe200078e00ff */
[----:B----4-:R-:W-:Y:S02]  /*a9e0*/  PRMT R14, RZ, 0x7610, R14 ;  /* 0x00007610ff0e7816 */ /* 0x010fe4000000000e */
[----:B------:R-:W-:Y:S01]  /*a9f0*/  LEA.HI.X R3, R4, R3, R0, 0x1, P0 ;  /* 0x0000000304037211 */ /* 0x000fe200000f0c00 */
[----:B------:R-:W-:Y:S01]  /*aa00*/  IMAD.MOV.U32 R4, RZ, RZ, -0x1 ;  /* 0xffffffffff047424 */ /* 0x000fe200078e00ff */
[----:B------:R-:W-:Y:S01]  /*aa10*/  ISETP.GE.U32.AND P0, PT, R2, UR14, PT ;  /* 0x0000000e02007c0c */ /* 0x000fe2000bf06070 */
[----:B------:R-:W-:-:S03]  /*aa20*/  IMAD.MOV.U32 R0, RZ, RZ, -0x1 ;  /* 0xffffffffff007424 */ /* 0x000fc600078e00ff */
[----:B------:R-:W-:-:S13]  /*aa30*/  ISETP.GE.U32.AND.EX P0, PT, R3, UR15, PT, P0 ;  /* 0x0000000f03007c0c */ /* 0x000fda000bf06100 */
[----:B--2---:R-:W-:Y:S05]  /*aa40*/  @P0 BRA `(.L_x_201) ;  /* 0x0000000400880947 */ /* 0x004fea0003800000 */
[----:B------:R-:W0:Y:S01]  /*aa50*/  S2UR UR16, SR_CTAID.X ;  /* 0x00000000001079c3 */ /* 0x000e220000002500 */
[----:B------:R-:W-:Y:S01]  /*aa60*/  ULDC.64 UR14, c[0x0][0x628] ;  /* 0x00018a00000e7ab9 */ /* 0x000fe20000000a00 */
[----:B------:R-:W-:Y:S01]  /*aa70*/  ULDC UR4, c[0x0][0x150] ;  /* 0x0000540000047ab9 */ /* 0x000fe20000000800 */
[----:B------:R-:W-:Y:S01]  /*aa80*/  ISETP.NE.U32.AND P0, PT, RZ, UR14, PT ;  /* 0x0000000eff007c0c */ /* 0x000fe2000bf05070 */
[----:B------:R-:W-:Y:S01]  /*aa90*/  ULDC UR27, c[0x0][0x630] ;  /* 0x00018c00001b7ab9 */ /* 0x000fe20000000800 */
[C---:B------:R-:W-:Y:S01]  /*aaa0*/  R2UR UR28, R2.reuse ;  /* 0x00000000021c72ca */ /* 0x040fe200000e0000 */
[----:B------:R-:W-:Y:S01]  /*aab0*/  ULDC UR32, c[0x0][0x154] ;  /* 0x0000550000207ab9 */ /* 0x000fe20000000800 */
[----:B------:R-:W-:Y:S01]  /*aac0*/  ISETP.NE.AND.EX P0, PT, RZ, UR15, PT, P0 ;  /* 0x0000000fff007c0c */ /* 0x000fe2000bf05300 */
[----:B------:R-:W2:Y:S01]  /*aad0*/  S2UR UR33, SR_CTAID.Y ;  /* 0x00000000002179c3 */ /* 0x000ea20000002600 */
[----:B------:R-:W-:Y:S02]  /*aae0*/  R2UR UR29, R3 ;  /* 0x00000000031d72ca */ /* 0x000fe400000e0000 */
[----:B------:R-:W-:-:S02]  /*aaf0*/  R2UR UR22, R2 ;  /* 0x00000000021672ca */ /* 0x000fc400000e0000 */
[----:B------:R-:W-:Y:S02]  /*ab00*/  R2UR UR23, R3 ;  /* 0x00000000031772ca */ /* 0x000fe400000e0000 */
[----:B0-----:R-:W-:-:S05]  /*ab10*/  I2FP.F32.U32 R0, UR16 ;  /* 0x0000001000007c45 */ /* 0x001fca0008201000 */
[----:B------:R-:W-:-:S04]  /*ab20*/  FMUL R0, R0, UR4 ;  /* 0x0000000400007c20 */ /* 0x000fc80008400000 */
[----:B------:R0:W4:Y:S01]  /*ab30*/  F2I.U32.TRUNC.NTZ R4, R0 ;  /* 0x0000000000047305 */ /* 0x000122000020f000 */
[----:B--2---:R-:W-:Y:S05]  /*ab40*/  @!P0 BRA `(.L_x_202) ;  /* 0x0000000000308947 */ /* 0x004fea0003800000 */
        /* <DEDUP_REMOVED lines=11> */
[----:B------:R-:W-:-:S12]  /*ac00*/  UIMAD.WIDE.U32.X UR22, UR26, UR15, UR22, UP0 ;  /* 0x0000000f1a1672a5 */ /* 0x000fd800080e0416 */
.L_x_202:
[----:B------:R-:W-:Y:S01]  /*ac10*/  USHF.R.U64 UR4, UR22, UR27, UR23 ;  /* 0x0000001b16047299 */ /* 0x000fe20008001217 */
[----:B0-----:R-:W-:Y:S01]  /*ac20*/  I2FP.F32.U32 R0, UR33 ;  /* 0x0000002100007c45 */ /* 0x001fe20008201000 */
[----:B------:R-:W-:Y:S01]  /*ac30*/  USHF.R.U32.HI UR14, URZ, UR27, UR23 ;  /* 0x0000001b3f0e7299 */ /* 0x000fe20008011617 */
[----:B----4-:R-:W-:Y:S01]  /*ac40*/  R2UR UR26, R4 ;  /* 0x00000000041a72ca */ /* 0x010fe200000e0000 */
[----:B------:R-:W-:Y:S02]  /*ac50*/  UIADD3 UR22, UP0, URZ, -UR4, URZ ;  /* 0x800000043f167290 */ /* 0x000fe4000ff1e03f */
[----:B------:R-:W-:Y:S01]  /*ac60*/  FMUL R0, R0, UR32 ;  /* 0x0000002000007c20 */ /* 0x000fe20008400000 */
[----:B------:R-:W-:Y:S01]  /*ac70*/  ULDC.64 UR18, c[0x0][0x620] ;  /* 0x0001880000127ab9 */ /* 0x000fe20000000a00 */
[----:B------:R-:W-:Y:S01]  /*ac80*/  UIADD3.X UR14, URZ, ~UR14, URZ, UP0, !UPT ;  /* 0x8000000e3f0e7290 */ /* 0x000fe200087fe43f */
[----:B------:R-:W-:Y:S01]  /*ac90*/  UMOV UR20, UR28 ;  /* 0x0000001c00147c82 */ /* 0x000fe20008000000 */
[----:B------:R-:W-:-:S02]  /*aca0*/  UMOV UR21, UR29 ;  /* 0x0000001d00157c82 */ /* 0x000fc40008000000 */
[----:B------:R-:W0:Y:S01]  /*acb0*/  F2I.U32.TRUNC.NTZ R0, R0 ;  /* 0x0000000000007305 */ /* 0x000e22000020f000 */
[----:B------:R-:W-:Y:S02]  /*acc0*/  UIMAD UR14, UR14, UR18, URZ ;  /* 0x000000120e0e72a4 */ /* 0x000fe4000f8e023f */
[----:B------:R-:W-:Y:S02]  /*acd0*/  UIMAD.WIDE.U32 UR20, UR22, UR18, UR20 ;  /* 0x00000012161472a5 */ /* 0x000fe4000f8e0014 */
[----:B------:R-:W-:Y:S01]  /*ace0*/  UIMAD UR22, UR22, UR19, UR14 ;  /* 0x00000013161672a4 */ /* 0x000fe2000f8e020e */
[----:B------:R-:W-:Y:S01]  /*acf0*/  ULDC UR23, c[0x0][0x618] ;  /* 0x0001860000177ab9 */ /* 0x000fe20000000800 */
[----:B------:R-:W-:Y:S02]  /*ad00*/  ULDC UR36, c[0x0][0x658] ;  /* 0x0001960000247ab9 */ /* 0x000fe40000000800 */
[----:B------:R-:W-:Y:S01]  /*ad10*/  UIADD3 UR22, UR21, UR22, URZ ;  /* 0x0000001615167290 */ /* 0x000fe2000fffe03f */
[----:B------:R-:W-:Y:S01]  /*ad20*/  UMOV UR32, 0xffffffff ;  /* 0xffffffff00207882 */ /* 0x000fe20000000000 */
[----:B------:R-:W-:Y:S01]  /*ad30*/  ULDC.64 UR14, c[0x0][0x640] ;  /* 0x00019000000e7ab9 */ /* 0x000fe20000000a00 */
[----:B------:R-:W-:Y:S01]  /*ad40*/  USHF.L.U32 UR32, UR32, UR36, URZ ;  /* 0x0000002420207299 */ /* 0x000fe2000800063f */
[----:B------:R-:W-:Y:S01]  /*ad50*/  ISETP.NE.U32.AND P0, PT, RZ, UR14, PT ;  /* 0x0000000eff007c0c */ /* 0x000fe2000bf05070 */
[----:B------:R-:W-:Y:S01]  /*ad60*/  USHF.R.U64 UR20, UR20, UR23, UR22 ;  /* 0x0000001714147299 */ /* 0x000fe20008001216 */
[----:B0-----:R-:W-:Y:S01]  /*ad70*/  R2UR UR28, R0 ;  /* 0x00000000001c72ca */ /* 0x001fe200000e0000 */
[----:B------:R-:W-:Y:S01]  /*ad80*/  USHF.R.U32.HI UR22, URZ, UR23, UR22 ;  /* 0x000000173f167299 */ /* 0x000fe20008011616 */
[----:B------:R-:W-:Y:S01]  /*ad90*/  ISETP.NE.AND.EX P0, PT, RZ, UR15, PT, P0 ;  /* 0x0000000fff007c0c */ /* 0x000fe2000bf05300 */
[----:B------:R-:W-:Y:S01]  /*ada0*/  ULDC UR29, c[0x0][0x608] ;  /* 0x00018200001d7ab9 */ /* 0x000fe20000000800 */
[----:B------:R-:W-:-:S02]  /*adb0*/  ULOP3.LUT UR37, URZ, UR32, URZ, 0x33, !UPT ;  /* 0x000000203f257292 */ /* 0x000fc4000f8e333f */
[----:B------:R-:W-:Y:S02]  /*adc0*/  USHF.R.U64 UR32, UR20, UR29, UR22 ;  /* 0x0000001d14207299 */ /* 0x000fe40008001216 */
[----:B------:R-:W-:Y:S01]  /*add0*/  USHF.R.U32.HI UR22, URZ, UR29, UR22 ;  /* 0x0000001d3f167299 */ /* 0x000fe20008011616 */
[----:B------:R-:W-:Y:S01]  /*ade0*/  UMOV UR34, 0x1 ;  /* 0x0000000100227882 */ /* 0x000fe20000000000 */
[----:B------:R-:W-:Y:S02]  /*adf0*/  UIADD3 UR26, -UR26, URZ, URZ ;  /* 0x0000003f1a1a7290 */ /* 0x000fe4000fffe13f */
[----:B------:R-:W-:Y:S02]  /*ae00*/  USHF.L.U32 UR21, UR34, UR36, URZ ;  /* 0x0000002422157299 */ /* 0x000fe4000800063f */
[----:B------:R-:W-:Y:S01]  /*ae10*/  USHF.R.U64 UR34, UR32, UR36, UR22 ;  /* 0x0000002420227299 */ /* 0x000fe20008001216 */
[----:B------:R-:W-:Y:S01]  /*ae20*/  ULDC UR27, c[0x0][0x144] ;  /* 0x00005100001b7ab9 */ /* 0x000fe20000000800 */
[----:B------:R-:W-:Y:S01]  /*ae30*/  ULDC UR18, c[0x0][0x600] ;  /* 0x0001800000127ab9 */ /* 0x000fe20000000800 */
[----:B------:R-:W-:-:S02]  /*ae40*/  UIADD3 UR35, -UR28, URZ, URZ ;  /* 0x0000003f1c237290 */ /* 0x000fc4000fffe13f */
[----:B------:R-:W-:Y:S02]  /*ae50*/  USHF.R.U32.HI UR29, URZ, UR36, UR22 ;  /* 0x000000243f1d7299 */ /* 0x000fe40008011616 */
[----:B------:R-:W-:Y:S02]  /*ae60*/  UIADD3 UR19, UR18, -0x1, URZ ;  /* 0xffffffff12137890 */ /* 0x000fe4000fffe03f */
[----:B------:R-:W-:Y:S01]  /*ae70*/  UIMAD UR36, UR27, UR26, UR16 ;  /* 0x0000001a1b2472a4 */ /* 0x000fe2000f8e0210 */
[----:B------:R-:W-:Y:S01]  /*ae80*/  ULDC UR40, c[0x0][0x148] ;  /* 0x0000520000287ab9 */ /* 0x000fe20000000800 */
[----:B------:R-:W-:Y:S01]  /*ae90*/  ULDC UR38, c[0x0][0x648] ;  /* 0x0001920000267ab9 */ /* 0x000fe20000000800 */
[----:B------:R-:W-:Y:S01]  /*aea0*/  ULDC UR39, c[0x0][0x638] ;  /* 0x00018e0000277ab9 */ /* 0x000fe20000000800 */
        /* <DEDUP_REMOVED lines=12> */
.L_x_203:
[----:B------:R-:W-:Y:S01]  /*af70*/  USHF.R.U64 UR14, UR28, UR38, UR29 ;  /* 0x000000261c0e7299 */ /* 0x000fe2000800121d */
[----:B------:R-:W-:Y:S01]  /*af80*/  IMAD.MOV.U32 R14, RZ, RZ, 0x1 ;  /* 0x00000001ff0e7424 */ /* 0x000fe200078e00ff */
[----:B------:R-:W-:Y:S01]  /*af90*/  ULOP3.LUT UR32, UR32, UR37, URZ, 0xc0, !UPT ;  /* 0x0000002520207292 */ /* 0x000fe2000f8ec03f */
[----:B------:R-:W-:Y:S01]  /*afa0*/  IMAD.U32 R0, RZ, RZ, UR4 ;  /* 0x00000004ff007e24 */ /* 0x000fe2000f8e00ff */
[----:B------:R-:W-:Y:S02]  /*afb0*/  UIADD3 UR15, -UR14, URZ, URZ ;  /* 0x0000003f0e0f7290 */ /* 0x000fe4000fffe13f */
[----:B------:R-:W-:Y:S02]  /*afc0*/  @UP2 UIMAD UR36, UR40, UR35, UR33 ;  /* 0x00000023282422a4 */ /* 0x000fe4000f8e0221 */
[----:B------:R-:W-:Y:S02]  /*afd0*/  ULOP3.LUT UR19, UR20, UR19, URZ, 0xc0, !UPT ;  /* 0x0000001314137292 */ /* 0x000fe4000f8ec03f */
[----:B------:R-:W-:-:S02]  /*afe0*/  UIMAD UR14, UR21, UR14, UR32 ;  /* 0x0000000e150e72a4 */ /* 0x000fc4000f8e0220 */
        /* <DEDUP_REMOVED lines=8> */
.L_x_201:
[----:B------:R-:W-:Y:S01]  /*b070*/  UIADD3 UR11, UR9, UR11, URZ ;  /* 0x0000000b090b7290 */ /* 0x000fe2000fffe03f */
[----:B------:R-:W-:Y:S02]  /*b080*/  LOP3.LUT P0, RZ, R14, 0xff, RZ, 0xc0, !PT ;  /* 0x000000ff0eff7812 */ /* 0x000fe4000780c0ff */
[----:B------:R-:W-:Y:S01]  /*b090*/  LOP3.LUT R179, R179, 0x1, RZ, 0x3c, !PT ;  /* 0x00000001b3b37812 */ /* 0x000fe200078e3cff */
[----:B------:R-:W-:Y:S02]  /*b0a0*/  USHF.R.U32.HI UR4, URZ, 0x2, UR11 ;  /* 0x000000023f047899 */ /* 0x000fe4000801160b */
[----:B------:R-:W-:Y:S02]  /*b0b0*/  UISETP.GT.U32.AND UP0, UPT, UR11, 0x3, UPT ;  /* 0x000000030b00788c */ /* 0x000fe4000bf04070 */
[----:B------:R-:W-:Y:S02]  /*b0c0*/  ULOP3.LUT UR4, UR4, 0x1, URZ, 0xc0, !UPT ;  /* 0x0000000104047892 */ /* 0x000fe4000f8ec03f */
[----:B------:R-:W-:-:S02]  /*b0d0*/  UISETP.LT.U32.AND UP0, UPT, UR9, 0x4, UP0 ;  /* 0x000000040900788c */ /* 0x000fc40008701070 */
[----:B------:R-:W-:Y:S02]  /*b0e0*/  UISETP.NE.U32.AND UP1, UPT, UR4, 0x1, UPT ;  /* 0x000000010400788c */ /* 0x000fe4000bf25070 */
[----:B------:R-:W-:Y:S02]  /*b0f0*/  USEL UR14, URZ, 0x1, !UP0 ;  /* 0x000000013f0e7887 */ /* 0x000fe4000c000000 */
[----:B------:R-:W-:Y:S02]  /*b100*/  UISETP.GT.U32.AND UP1, UPT, UR9, 0x3, !UP1 ;  /* 0x000000030900788c */ /* 0x000fe4000cf24070 */
[----:B------:R-:W-:Y:S02]  /*b110*/  ULOP3.LUT UR11, UR11, 0x3, URZ, 0xc0, !UPT ;  /* 0x000000030b0b7892 */ /* 0x000fe4000f8ec03f */
[----:B------:R-:W-:-:S04]  /*b120*/  USEL UR4, URZ, 0x1, !UP1 ;  /* 0x000000013f047887 */ /* 0x000fc8000c800000 */
[----:B------:R-:W-:Y:S01]  /*b130*/  ULOP3.LUT UR13, UR4, UR13, UR14, 0x96, !UPT ;  /* 0x0000000d040d7292 */ /* 0x000fe2000f8e960e */
[----:B------:R-:W-:Y:S11]  /*b140*/  @P0 BRA `(.L_x_204) ;  /* 0xffffff6400740947 */ /* 0x000ff6000383ffff */
[----:B------:R-:W-:Y:S05]  /*b150*/  EXIT ;  /* 0x000000000000794d */ /* 0x000fea0003800000 */
.L_x_16:
[----:B------:R-:W-:-:S08]  /*b160*/  ISETP.NE.AND P0, PT, RZ, UR8, PT ;  /* 0x00000008ff007c0c */ /* 0x000fd0000bf05270 */
[----:B--23-5:R-:W0:-:S00]  /*b170*/  USETMAXREG.DEALLOC.CTAPOOL 0x28 ;  /* 0x00000028000079c8 */ /* 0x02ce0000080e0500 */
[----:B------:R-:W-:Y:S05]  /*b180*/  @P0 EXIT ;  /* 0x000000000000094d */ /* 0x000fea0003800000 */
[----:B0-----:R-:W-:Y:S01]  /*b190*/  LOP3.LUT P0, RZ, R14, 0xff, RZ, 0xc0, !PT ;  /* 0x000000ff0eff7812 */ /* 0x001fe2000780c0ff */
[----:B------:R-:W-:Y:S02]  /*b1a0*/  IMAD.MOV.U32 R11, RZ, RZ, 0x1 ;  /* 0x00000001ff0b7424 */ /* 0x000fe400078e00ff */
[----:B------:R-:W-:-:S10]  /*b1b0*/  IMAD.MOV.U32 R10, RZ, RZ, RZ ;  /* 0x000000ffff0a7224 */ /* 0x000fd400078e00ff */
[----:B------:R-:W-:Y:S05]  /*b1c0*/  @!P0 BRA `(.L_x_205) ;  /* 0x0000000c00548947 */ /* 0x000fea0003800000 */
[----:B------:R-:W0:Y:S01]  /*b1d0*/  S2R R13, SR_CgaCtaId ;  /* 0x00000000000d7919 */ /* 0x000e220000008800 */
[----:B------:R-:W-:Y:S01]  /*b1e0*/  LOP3.LUT P0, RZ, R6, 0x1f, RZ, 0xc0, !PT ;  /* 0x0000001f06ff7812 */ /* 0x000fe2000780c0ff */
[----:B------:R-:W-:Y:S01]  /*b1f0*/  ULDC UR13, c[0x0][0x658] ;  /* 0x00019600000d7ab9 */ /* 0x000fe20000000800 */
[----:B------:R-:W-:Y:S01]  /*b200*/  UMOV UR8, 0xffffffff ;  /* 0xffffffff00087882 */ /* 0x000fe20000000000 */
[----:B------:R-:W-:Y:S01]  /*b210*/  BSSY B0, `(.L_x_205) ;  /* 0x00000d0000007945 */ /* 0x000fe20003800000 */
[----:B------:R-:W-:Y:S01]  /*b220*/  USHF.L.U32 UR8, UR8, UR13, URZ ;  /* 0x0000000d08087299 */ /* 0x000fe2000800063f */
[C---:B------:R-:W-:Y:S01]  /*b230*/  ISETP.NE.AND P3, PT, R7.reuse, RZ, PT ;  /* 0x000000ff0700720c */ /* 0x040fe20003f65270 */
[----:B------:R-:W-:Y:S01]  /*b240*/  IMAD.MOV.U32 R12, RZ, RZ, 0x1 ;  /* 0x00000001ff0c7424 */ /* 0x000fe200078e00ff */
[----:B------:R-:W-:Y:S01]  /*b250*/  ISETP.NE.OR P0, PT, R7, RZ, !P0 ;  /* 0x000000ff0700720c */ /* 0x000fe20004705670 */
[----:B------:R-:W-:Y:S01]  /*b260*/  IMAD.MOV.U32 R11, RZ, RZ, 0x1 ;  /* 0x00000001ff0b7424 */ /* 0x000fe200078e00ff */
[----:B------:R-:W-:Y:S01]  /*b270*/  ULDC UR4, c[0x0][0x600] ;  /* 0x0001800000047ab9 */ /* 0x000fe20000000800 */
[----:B------:R-:W-:Y:S01]  /*b280*/  IMAD.MOV.U32 R10, RZ, RZ, RZ ;  /* 0x000000ffff0a7224 */ /* 0x000fe200078e00ff */
[----:B------:R-:W-:Y:S01]  /*b290*/  UMOV UR9, 0x1 ;  /* 0x0000000100097882 */ /* 0x000fe20000000000 */
[----:B------:R-:W-:-:S02]  /*b2a0*/  UIADD3 UR15, UR7, 0x1, URZ ;  /* 0x00000001070f7890 */ /* 0x000fc4000fffe03f */
[----:B------:R-:W-:Y:S02]  /*b2b0*/  ULOP3.LUT UR21, UR5, 0x2, URZ, 0xfc, !UPT ;  /* 0x0000000205157892 */ /* 0x000fe4000f8efc3f */
[----:B------:R-:W-:Y:S02]  /*b2c0*/  UIADD3 UR4, UR4, -0x1, URZ ;  /* 0xffffffff04047890 */ /* 0x000fe4000fffe03f */
[----:B------:R-:W-:Y:S02]  /*b2d0*/  USHF.L.U32 UR13, UR9, UR13, URZ ;  /* 0x0000000d090d7299 */ /* 0x000fe4000800063f */
[----:B------:R-:W-:Y:S01]  /*b2e0*/  ULOP3.LUT UR14, URZ, UR8, URZ, 0x33, !UPT ;  /* 0x000000083f0e7292 */ /* 0x000fe2000f8e333f */
[----:B------:R-:W-:Y:S01]  /*b2f0*/  ULDC.64 UR40, c[0x0][0x198] ;  /* 0x0000660000287ab9 */ /* 0x000fe20000000a00 */
[----:B0-----:R-:W-:-:S10]  /*b300*/  LOP3.LUT R13, R13, 0x1, RZ, 0xc0, !PT ;  /* 0x000000010d0d7812 */ /* 0x001fd400078ec0ff */
.L_x_217:
[----:B------:R-:W-:-:S03]  /*b310*/  UMOV UR8, 0xffffffff ;  /* 0xffffffff00087882 */ /* 0x000fc60000000000 */
[----:B------:R-:W-:Y:S05]  /*b320*/  BRA.DIV UR8, `(.L_x_206) ;  /* 0x0000001208187947 */ /* 0x000fea000b800000 */
[----:B------:R-:W-:-:S13]  /*b330*/  ELECT P1, URZ, PT ;  /* 0x00000000003f782f */ /* 0x000fda0003820000 */
.L_x_230:
[----:B------:R-:W0:Y:S01]  /*b340*/  LDC R6, c[0x0][0x28c] ;  /* 0x0000a300ff067b82 */ /* 0x000e220000000800 */
[----:B------:R-:W-:Y:S01]  /*b350*/  BSSY B1, `(.L_x_207) ;  /* 0x0000047000017945 */ /* 0x000fe20003800000 */
[----:B0-----:R-:W-:-:S13]  /*b360*/  ISETP.LT.OR P1, PT, R6, 0x1, !P1 ;  /* 0x000000010600780c */ /* 0x001fda0004f21670 */
[----:B------:R-:W-:Y:S05]  /*b370*/  @P1 BRA `(.L_x_208) ;  /* 0x0000000400101947 */ /* 0x000fea0003800000 */
[----:B------:R-:W-:Y:S02]  /*b380*/  IMAD.SHL.U32 R8, R5, 0x40, RZ ;  /* 0x0000004005087824 */ /* 0x000fe400078e00ff */
[----:B------:R-:W-:Y:S02]  /*b390*/  IMAD R5, R4, 0x2, R13 ;  /* 0x0000000204057824 */ /* 0x000fe400078e020d */
[----:B------:R-:W-:Y:S02]  /*b3a0*/  IMAD.MOV.U32 R16, RZ, RZ, RZ ;  /* 0x000000ffff107224 */ /* 0x000fe400078e00ff */
[----:B------:R-:W-:Y:S02]  /*b3b0*/  IMAD.U32 R17, RZ, RZ, UR15 ;  /* 0x0000000fff117e24 */ /* 0x000fe4000f8e00ff */
[----:B------:R-:W-:Y:S02]  /*b3c0*/  IMAD.MOV.U32 R4, RZ, RZ, R11 ;  /* 0x000000ffff047224 */ /* 0x000fe400078e000b */
[----:B------:R-:W-:-:S02]  /*b3d0*/  IMAD.MOV.U32 R6, RZ, RZ, R10 ;  /* 0x000000ffff067224 */ /* 0x000fc400078e000a */
[----:B------:R-:W-:-:S07]  /*b3e0*/  IMAD R9, R5, 0x50, RZ ;  /* 0x0000005005097824 */ /* 0x000fce00078e02ff */
.L_x_212:
[----:B------:R-:W0:Y:S01]  /*b3f0*/  S2R R14, SR_CgaCtaId ;  /* 0x00000000000e7919 */ /* 0x000e220000008800 */
[----:B------:R-:W-:Y:S01]  /*b400*/  MOV R5, 0x400 ;  /* 0x0000040000057802 */ /* 0x000fe20000000f00 */
[----:B------:R-:W1:Y:S03]  /*b410*/  @!P3 LDC R7, c[0x0][0x500] ;  /* 0x00014000ff07bb82 */ /* 0x000e660000000800 */
[----:B0-----:R-:W-:Y:S02]  /*b420*/  LEA R15, R14, R5, 0x18 ;  /* 0x000000050e0f7211 */ /* 0x001fe400078ec0ff */
[----:B------:R-:W-:-:S03]  /*b430*/  SHF.L.U32 R5, R4, 0x1f, RZ ;  /* 0x0000001f04057819 */ /* 0x000fc600000006ff */
[----:B------:R-:W-:-:S04]  /*b440*/  IMAD R14, R6, 0x8, R15 ;  /* 0x00000008060e7824 */ /* 0x000fc800078e020f */
[----:B------:R-:W0:Y:S02]  /*b450*/  SYNCS.PHASECHK.TRANS64.TRYWAIT P1, [R14+URZ+0x20], R5 ;  /* 0x000020050e0075a7 */ /* 0x000e24000802017f */
[----:B01----:R-:W-:Y:S05]  /*b460*/  @!P1 BRA `(.L_x_209) ;  /* 0x0000000c00e89947 */ /* 0x003fea0003800000 */
.L_x_231:
[----:B------:R-:W-:Y:S01]  /*b470*/  UPRMT UR8, UR21, 0x9910, URZ ;  /* 0x0000991015087896 */ /* 0x000fe2000800003f */
[----:B------:R1:W-:Y:S03]  /*b480*/  @!P3 SYNCS.ARRIVE.TRANS64 RZ, [R14+URZ], R7 ;  /* 0x000000070effb9a7 */ /* 0x0003e6000800003f */
[----:B------:R-:W-:-:S06]  /*b490*/  UISETP.NE.AND UP0, UPT, UR8, 0x2, UPT ;  /* 0x000000020800788c */ /* 0x000fcc000bf05270 */
[----:B------:R-:W-:-:S13]  /*b4a0*/  PLOP3.LUT P1, PT, PT, PT, UP0, 0x80, 0x0 ;  /* 0x000000000000781c */ /* 0x000fda0003f2f008 */
[----:B-1----:R-:W-:Y:S05]  /*b4b0*/  @P1 BRA `(.L_x_210) ;  /* 0x0000000000041947 */ /* 0x002fea0003800000 */
[----:B------:R-:W-:Y:S01]  /*b4c0*/  BPT.TRAP 0x1 ;  /* 0x000000040000795c */ /* 0x000fe20000300000 */
.L_x_210:
[----:B------:R-:W-:Y:S05]  /*b4d0*/  @P0 BRA `(.L_x_211) ;  /* 0x0000000000040947 */ /* 0x000fea0003800000 */
[----:B------:R-:W-:Y:S01]  /*b4e0*/  BPT.TRAP 0x1 ;  /* 0x000000040000795c */ /* 0x000fe20000300000 */
.L_x_211:
[----:B0-----:R-:W-:Y:S01]  /*b4f0*/  IMAD R5, R6, 0x4, R13 ;  /* 0x0000000406057824 */ /* 0x001fe200078e020d */
[----:B------:R-:W-:Y:S01]  /*b500*/  R2UR UR34, R16 ;  /* 0x00000000102272ca */ /* 0x000fe200000e0000 */
[----:B------:R-:W-:Y:S01]  /*b510*/  VIADD R17, R17, 0xffffffff ;  /* 0xffffffff11117836 */ /* 0x000fe20000000000 */
[----:B------:R-:W-:Y:S01]  /*b520*/  R2UR UR33, R14 ;  /* 0x000000000e2172ca */ /* 0x000fe200000e0000 */
[--C-:B------:R-:W-:Y:S01]  /*b530*/  IMAD R5, R5, 0x2800, R15.reuse ;  /* 0x0000280005057824 */ /* 0x100fe200078e020f */
[----:B------:R-:W-:Y:S01]  /*b540*/  R2UR UR36, R0 ;  /* 0x00000000002472ca */ /* 0x000fe200000e0000 */
[----:B------:R-:W-:Y:S01]  /*b550*/  IMAD R15, R6, 0x4000, R15 ;  /* 0x00004000060f7824 */ /* 0x000fe200078e020f */
[----:B------:R-:W-:Y:S01]  /*b560*/  R2UR UR35, R8 ;  /* 0x00000000082372ca */ /* 0x000fe200000e0000 */
[----:B------:R-:W-:Y:S01]  /*b570*/  UIADD3 UR22, UP0, UR40, 0xf0, URZ ;  /* 0x000000f028167890 */ /* 0x000fe2000ff1e03f */
[----:B------:R-:W-:Y:S01]  /*b580*/  R2UR UR8, R5 ;  /* 0x00000000050872ca */ /* 0x000fe200000e0000 */
[----:B------:R-:W-:Y:S01]  /*b590*/  UIADD3 UR42, UP1, UR40, 0x1f0, URZ ;  /* 0x000001f0282a7890 */ /* 0x000fe2000ff3e03f */
[----:B------:R-:W-:Y:S01]  /*b5a0*/  R2UR UR24, R15 ;  /* 0x000000000f1872ca */ /* 0x000fe200000e0000 */
[----:B------:R-:W-:Y:S01]  /*b5b0*/  UIADD3.X UR23, URZ, UR41, URZ, UP0, !UPT ;  /* 0x000000293f177290 */ /* 0x000fe200087fe43f */
[----:B------:R-:W-:Y:S01]  /*b5c0*/  R2UR UR19, R9 ;  /* 0x00000000091372ca */ /* 0x000fe200000e0000 */
[----:B------:R-:W-:Y:S01]  /*b5d0*/  UIADD3 UR26, UR34, 0x80, URZ ;  /* 0x00000080221a7890 */ /* 0x000fe2000fffe03f */
[----:B------:R-:W-:Y:S01]  /*b5e0*/  ISETP.GT.AND P2, PT, R17, 0x1, PT ;  /* 0x000000011100780c */ /* 0x000fe20003f44270 */
[----:B------:R-:W-:Y:S01]  /*b5f0*/  UIADD3.X UR43, URZ, UR41, URZ, UP1, !UPT ;  /* 0x000000293f2b7290 */ /* 0x000fe20008ffe43f */
[----:B------:R-:W-:Y:S01]  /*b600*/  VIADD R6, R6, 0x1 ;  /* 0x0000000106067836 */ /* 0x000fe20000000000 */
[----:B------:R-:W-:Y:S01]  /*b610*/  UMOV UR38, 0x0 ;  /* 0x0000000000267882 */ /* 0x000fe20000000000 */
[----:B------:R-:W-:Y:S01]  /*b620*/  UMOV UR39, 0x10000000 ;  /* 0x1000000000277882 */ /* 0x000fe20000000000 */
[----:B------:R-:W-:Y:S01]  /*b630*/  UMOV UR25, UR33 ;  /* 0x0000002100197c82 */ /* 0x000fe20008000000 */
[----:B------:R-:W-:Y:S01]  /*b640*/  UMOV UR28, UR36 ;  /* 0x00000024001c7c82 */ /* 0x000fe20008000000 */
[----:B------:R-:W-:Y:S01]  /*b650*/  UIADD3 UR16, UR8, 0x10180, URZ ;  /* 0x0001018008107890 */ /* 0x000fe2000fffe03f */
[----:B------:R-:W-:Y:S01]  /*b660*/  ISETP.NE.AND P1, PT, R6, 0x4, PT ;  /* 0x000000040600780c */ /* 0x000fe20003f25270 */
[----:B------:R-:W-:Y:S01]  /*b670*/  UIADD3 UR32, UR24, 0x180, URZ ;  /* 0x0000018018207890 */ /* 0x000fe2000fffe03f */
[----:B------:R-:W-:Y:S01]  /*b680*/  VIADD R16, R16, 0x100 ;  /* 0x0000010010107836 */ /* 0x000fe20000000000 */
[----:B------:R-:W-:Y:S01]  /*b690*/  UIADD3 UR24, UR24, 0x2180, URZ ;  /* 0x0000218018187890 */ /* 0x000fe2000fffe03f */
[----:B------:R-:W-:Y:S01]  /*b6a0*/  SEL R5, RZ, 0x1, P1 ;  /* 0x00000001ff057807 */ /* 0x000fe20000800000 */
[----:B------:R-:W-:Y:S01]  /*b6b0*/  UIADD3 UR8, UR8, 0x15180, URZ ;  /* 0x0001518008087890 */ /* 0x000fe2000fffe03f */
[----:B------:R-:W-:Y:S01]  /*b6c0*/  SEL R6, R6, RZ, P1 ;  /* 0x000000ff06067207 */ /* 0x000fe20000800000 */
[----:B------:R-:W-:Y:S01]  /*b6d0*/  UMOV UR27, UR35 ;  /* 0x00000023001b7c82 */ /* 0x000fe20008000000 */
[----:B------:R-:W-:Y:S01]  /*b6e0*/  UMOV UR29, 0x30000 ;  /* 0x00030000001d7882 */ /* 0x000fe20000000000 */
[----:B------:R-:W-:Y:S01]  /*b6f0*/  UMOV UR17, UR33 ;  /* 0x0000002100117c82 */ /* 0x000fe20008000000 */
[----:B------:R-:W-:Y:S01]  /*b700*/  UMOV UR18, UR34 ;  /* 0x0000002200127c82 */ /* 0x000fe20008000000 */
[----:B------:R-:W-:Y:S01]  /*b710*/  UMOV UR20, UR36 ;  /* 0x0000002400147c82 */ /* 0x000fe20008000000 */
[----:B------:R0:W-:Y:S01]  /*b720*/  UTMALDG.3D [UR32], [UR22], desc[UR38] ;  /* 0x00002620160075b4 */ /* 0x0001e20008011000 */
[----:B------:R-:W-:Y:S01]  /*b730*/  UMOV UR9, UR33 ;  /* 0x0000002100097c82 */ /* 0x000fe20008000000 */
[----:B------:R-:W-:Y:S01]  /*b740*/  UMOV UR11, UR19 ;  /* 0x00000013000b7c82 */ /* 0x000fe20008000000 */
[----:B------:R-:W-:Y:S01]  /*b750*/  UMOV UR12, UR36 ;  /* 0x00000024000c7c82 */ /* 0x000fe20008000000 */
[----:B------:R-:W-:Y:S01]  /*b760*/  UMOV UR10, UR26 ;  /* 0x0000001a000a7c82 */ /* 0x000fe20008000000 */
[----:B------:R-:W-:Y:S01]  /*b770*/  LOP3.LUT R4, R4, R5, RZ, 0x3c, !PT ;  /* 0x0000000504047212 */ /* 0x000fe200078e3cff */
[----:B------:R0:W-:Y:S01]  /*b780*/  UTMALDG.3D [UR24], [UR22], desc[UR38] ;  /* 0x00002618160075b4 */ /* 0x0001e20008011000 */
[----:B------:R0:W-:Y:S01]  /*b790*/  UTMALDG.3D.MULTICAST [UR16], [UR42], UR29, desc[UR38] ;  /* 0x000026102a0073b4 */ /* 0x0001e2000801181d */
[----:B------:R0:W-:Y:S02]  /*b7a0*/  UTMALDG.3D.MULTICAST [UR8], [UR42], UR29, desc[UR38] ;  /* 0x000026082a0073b4 */ /* 0x0001e4000801181d */
[----:B0-----:R-:W-:Y:S05]  /*b7b0*/  @P2 BRA `(.L_x_212) ;  /* 0xfffffffc000c2947 */ /* 0x001fea000383ffff */
.L_x_208:
[----:B------:R-:W-:Y:S05]  /*b7c0*/  BSYNC B1 ;  /* 0x0000000000017941 */ /* 0x000fea0003800000 */
.L_x_207:
[----:B------:R-:W-:Y:S01]  /*b7d0*/  LOP3.LUT P4, RZ, R12, 0xff, RZ, 0xc0, !PT ;  /* 0x000000ff0cff7812 */ /* 0x000fe2000788c0ff */
[----:B------:R-:W-:Y:S01]  /*b7e0*/  VIADD R10, R10, UR7 ;  /* 0x000000070a0a7c36 */ /* 0x000fe20008000000 */
[----:B------:R-:W-:Y:S01]  /*b7f0*/  ULDC.64 UR8, c[0x0][0x650] ;  /* 0x0001940000087ab9 */ /* 0x000fe20000000a00 */
[----:B------:R-:W-:Y:S01]  /*b800*/  BSSY B1, `(.L_x_213) ;  /* 0x000006e000017945 */ /* 0x000fe20003800000 */
[----:B------:R-:W-:Y:S02]  /*b810*/  PRMT R6, RZ, 0x7610, R6 ;  /* 0x00007610ff067816 */ /* 0x000fe40000000006 */
[----:B------:R-:W-:Y:S02]  /*b820*/  SHF.R.U32.HI R0, RZ, 0x2, R10 ;  /* 0x00000002ff007819 */ /* 0x000fe4000001160a */
[----:B------:R-:W-:Y:S02]  /*b830*/  ISETP.GT.U32.AND P1, PT, R10, 0x3, PT ;  /* 0x000000030a00780c */ /* 0x000fe40003f24070 */
[----:B------:R-:W-:-:S02]  /*b840*/  LOP3.LUT R0, R0, 0x1, RZ, 0xc0, !PT ;  /* 0x0000000100007812 */ /* 0x000fc400078ec0ff */
[----:B------:R-:W-:Y:S01]  /*b850*/  LOP3.LUT R10, R10, 0x3, RZ, 0xc0, !PT ;  /* 0x000000030a0a7812 */ /* 0x000fe200078ec0ff */
[----:B------:R-:W0:Y:S01]  /*b860*/  @P4 S2R R5, SR_CgaCtaId ;  /* 0x0000000000054919 */ /* 0x000e220000008800 */
[----:B------:R-:W-:Y:S02]  /*b870*/  @P4 MOV R4, 0x400 ;  /* 0x0000040000044802 */ /* 0x000fe40000000f00 */
[----:B------:R-:W-:Y:S02]  /*b880*/  ISETP.NE.U32.AND P2, PT, R0, 0x1, PT ;  /* 0x000000010000780c */ /* 0x000fe40003f45070 */
[----:B------:R-:W-:Y:S02]  /*b890*/  PRMT R12, RZ, 0x7610, R12 ;  /* 0x00007610ff0c7816 */ /* 0x000fe4000000000c */
[----:B0-----:R-:W-:Y:S01]  /*b8a0*/  @P4 LEA R4, R5, R4, 0x18 ;  /* 0x0000000405044211 */ /* 0x001fe200078ec0ff */
[----:B------:R-:W-:-:S03]  /*b8b0*/  IMAD.U32 R5, RZ, RZ, UR7 ;  /* 0x00000007ff057e24 */ /* 0x000fc6000f8e00ff */
[----:B------:R0:W-:Y:S01]  /*b8c0*/  @P4 SYNCS.ARRIVE.TRANS64.A1T0 RZ, [R4+URZ+0x78], RZ ;  /* 0x000078ff04ff49a7 */ /* 0x0001e2000810003f */
[----:B------:R-:W-:Y:S02]  /*b8d0*/  IADD3 R2, P4, R2, UR30, RZ ;  /* 0x0000001e02027c10 */ /* 0x000fe4000ff9e0ff */
[----:B------:R-:W-:Y:S02]  /*b8e0*/  ISETP.LT.U32.AND P1, PT, R5, 0x4, P1 ;  /* 0x000000040500780c */ /* 0x000fe40000f21070 */
[----:B------:R-:W-:Y:S02]  /*b8f0*/  IADD3.X R3, R3, UR6, RZ, P4, !PT ;  /* 0x0000000603037c10 */ /* 0x000fe4000a7fe4ff */
[----:B------:R-:W-:Y:S02]  /*b900*/  ISETP.GE.U32.AND P4, PT, R2, UR8, PT ;  /* 0x0000000802007c0c */ /* 0x000fe4000bf86070 */
[----:B------:R-:W-:Y:S02]  /*b910*/  SEL R0, RZ, 0x1, !P1 ;  /* 0x00000001ff007807 */ /* 0x000fe40004800000 */
[----:B------:R-:W-:-:S02]  /*b920*/  ISETP.GE.U32.AND.EX P1, PT, R3, UR9, PT, P4 ;  /* 0x0000000903007c0c */ /* 0x000fc4000bf26140 */
[----:B------:R-:W-:Y:S01]  /*b930*/  ISETP.GT.U32.AND P2, PT, R5, 0x3, !P2 ;  /* 0x000000030500780c */ /* 0x000fe20005744070 */
[----:B------:R-:W-:-:S03]  /*b940*/  IMAD.MOV.U32 R5, RZ, RZ, -0x1 ;  /* 0xffffffffff057424 */ /* 0x000fc600078e00ff */
[----:B0-----:R-:W-:-:S04]  /*b950*/  SEL R4, RZ, 0x1, !P2 ;  /* 0x00000001ff047807 */ /* 0x001fc80005000000 */
[----:B------:R-:W-:Y:S01]  /*b960*/  LOP3.LUT R11, R4, R11, R0, 0x96, !PT ;  /* 0x0000000b040b7212 */ /* 0x000fe200078e9600 */
[----:B------:R-:W-:Y:S02]  /*b970*/  IMAD.MOV.U32 R4, RZ, RZ, -0x1 ;  /* 0xffffffffff047424 */ /* 0x000fe400078e00ff */
[----:B------:R-:W-:Y:S01]  /*b980*/  IMAD.MOV.U32 R0, RZ, RZ, -0x1 ;  /* 0xffffffffff007424 */ /* 0x000fe200078e00ff */
[----:B------:R-:W-:Y:S06]  /*b990*/  @P1 BRA `(.L_x_214) ;  /* 0x0000000400501947 */ /* 0x000fec0003800000 */
[----:B------:R-:W0:Y:S01]  /*b9a0*/  S2UR UR8, SR_CTAID.X ;  /* 0x00000000000879c3 */ /* 0x000e220000002500 */
[----:B------:R-:W-:Y:S01]  /*b9b0*/  ULDC.64 UR10, c[0x0][0x628] ;  /* 0x00018a00000a7ab9 */ /* 0x000fe20000000a00 */
[----:B------:R-:W-:Y:S01]  /*b9c0*/  ULDC UR9, c[0x0][0x150] ;  /* 0x0000540000097ab9 */ /* 0x000fe20000000800 */
[----:B------:R-:W-:Y:S01]  /*b9d0*/  ISETP.NE.U32.AND P1, PT, RZ, UR10, PT ;  /* 0x0000000aff007c0c */ /* 0x000fe2000bf25070 */
[----:B------:R-:W-:Y:S01]  /*b9e0*/  ULDC UR12, c[0x0][0x630] ;  /* 0x00018c00000c7ab9 */ /* 0x000fe20000000800 */
[----:B------:R-:W-:Y:S01]  /*b9f0*/  ULDC UR17, c[0x0][0x154] ;  /* 0x0000550000117ab9 */ /* 0x000fe20000000800 */
[----:B------:R-:W-:Y:S01]  /*ba00*/  IMAD.MOV.U32 R4, RZ, RZ, R2 ;  /* 0x000000ffff047224 */ /* 0x000fe200078e0002 */
[----:B------:R-:W-:Y:S01]  /*ba10*/  ISETP.NE.AND.EX P1, PT, RZ, UR11, PT, P1 ;  /* 0x0000000bff007c0c */ /* 0x000fe2000bf25310 */
[----:B------:R-:W1:Y:S01]  /*ba20*/  S2UR UR16, SR_CTAID.Y ;  /* 0x00000000001079c3 */ /* 0x000e620000002600 */
[----:B------:R-:W-:Y:S01]  /*ba30*/  IMAD.MOV.U32 R5, RZ, RZ, R3 ;  /* 0x000000ffff057224 */ /* 0x000fe200078e0003 */
[----:B0-----:R-:W-:-:S05]  /*ba40*/  I2FP.F32.U32 R0, UR8 ;  /* 0x0000000800007c45 */ /* 0x001fca0008201000 */
[----:B------:R-:W-:-:S05]  /*ba50*/  FMUL R14, R0, UR9 ;  /* 0x00000009000e7c20 */ /* 0x000fca0008400000 */
[----:B------:R-:W-:Y:S05]  /*ba60*/  @!P1 BRA `(.L_x_215) ;  /* 0x0000000000289947 */ /* 0x000fea0003800000 */
[----:B------:R-:W-:Y:S02]  /*ba70*/  ULDC UR9, c[0x0][0x634] ;  /* 0x00018d0000097ab9 */ /* 0x000fe40000000800 */
[----:B------:R-:W-:-:S05]  /*ba80*/  IADD3 R9, P1, R2, UR9, RZ ;  /* 0x0000000902097c10 */ /* 0x000fca000ff3e0ff */
[----:B------:R-:W-:-:S04]  /*ba90*/  IMAD.X R15, RZ, RZ, R3, P1 ;  /* 0x000000ffff0f7224 */ /* 0x000fc800008e0603 */
[----:B------:R-:W-:-:S04]  /*baa0*/  IMAD.WIDE.U32 R6, R15, UR10, RZ ;  /* 0x0000000a0f067c25 */ /* 0x000fc8000f8e00ff */
[----:B------:R-:W-:-:S04]  /*bab0*/  IMAD.WIDE.U32 R6, P1, R9, UR11, R6 ;  /* 0x0000000b09067c25 */ /* 0x000fc8000f820006 */
[----:B------:R-:W-:-:S04]  /*bac0*/  IMAD.WIDE.U32 R8, R9, UR10, RZ ;  /* 0x0000000a09087c25 */ /* 0x000fc8000f8e00ff */
[----:B------:R-:W-:Y:S01]  /*bad0*/  IMAD.X R5, RZ, RZ, RZ, P1 ;  /* 0x000000ffff057224 */ /* 0x000fe200008e06ff */
[----:B------:R-:W-:Y:S01]  /*bae0*/  IADD3 RZ, P1, R9, R6, RZ ;  /* 0x0000000609ff7210 */ /* 0x000fe20007f3e0ff */
[----:B------:R-:W-:-:S04]  /*baf0*/  IMAD.MOV.U32 R4, RZ, RZ, R7 ;  /* 0x000000ffff047224 */ /* 0x000fc800078e0007 */
[----:B------:R-:W-:-:S08]  /*bb00*/  IMAD.WIDE.U32.X R4, R15, UR11, R4, P1 ;  /* 0x0000000b0f047c25 */ /* 0x000fd000088e0404 */
.L_x_215:
[--C-:B------:R-:W-:Y:S01]  /*bb10*/  SHF.R.U64 R0, R4, UR12, R5.reuse ;  /* 0x0000000c04007c19 */ /* 0x100fe20008001205 */
[----:B------:R-:W0:Y:S01]  /*bb20*/  F2I.U32.TRUNC.NTZ R14, R14 ;  /* 0x0000000e000e7305 */ /* 0x000e22000020f000 */
[----:B------:R-:W-:Y:S01]  /*bb30*/  SHF.R.U32.HI R4, RZ, UR12, R5 ;  /* 0x0000000cff047c19 */ /* 0x000fe20008011605 */
[----:B------:R-:W-:Y:S01]  /*bb40*/  ULDC.64 UR10, c[0x0][0x620] ;  /* 0x00018800000a7ab9 */ /* 0x000fe20000000a00 */
[----:B------:R-:W-:Y:S01]  /*bb50*/  IADD3 R7, P1, RZ, -R0, RZ ;  /* 0x80000000ff077210 */ /* 0x000fe20007f3e0ff */
[----:B------:R-:W-:Y:S01]  /*bb60*/  ULDC.64 UR18, c[0x0][0x640] ;  /* 0x0001900000127ab9 */ /* 0x000fe20000000a00 */
[----:B-1----:R-:W-:Y:S01]  /*bb70*/  I2FP.F32.U32 R6, UR16 ;  /* 0x0000001000067c45 */ /* 0x002fe20008201000 */
[----:B------:R-:W-:Y:S02]  /*bb80*/  ULDC UR12, c[0x0][0x658] ;  /* 0x00019600000c7ab9 */ /* 0x000fe40000000800 */
[----:B------:R-:W-:Y:S01]  /*bb90*/  IMAD.X R4, RZ, RZ, ~R4, P1 ;  /* 0x000000ffff047224 */ /* 0x000fe200008e0e04 */
[----:B------:R-:W-:Y:S01]  /*bba0*/  ISETP.NE.U32.AND P1, PT, RZ, UR18, PT ;  /* 0x00000012ff007c0c */ /* 0x000fe2000bf25070 */
[----:B------:R-:W-:Y:S01]  /*bbb0*/  FMUL R8, R6, UR17 ;  /* 0x0000001106087c20 */ /* 0x000fe20008400000 */
[----:B------:R-:W-:Y:S01]  /*bbc0*/  ULDC UR17, c[0x0][0x648] ;  /* 0x0001920000117ab9 */ /* 0x000fe20000000800 */
[----:B------:R-:W-:Y:S01]  /*bbd0*/  IMAD R6, R4, UR10, RZ ;  /* 0x0000000a04067c24 */ /* 0x000fe2000f8e02ff */
[----:B------:R-:W-:Y:S01]  /*bbe0*/  ISETP.NE.AND.EX P1, PT, RZ, UR19, PT, P1 ;  /* 0x00000013ff007c0c */ /* 0x000fe2000bf25310 */
[C---:B------:R-:W-:Y:S01]  /*bbf0*/  IMAD.WIDE.U32 R4, R7.reuse, UR10, R2 ;  /* 0x0000000a07047c25 */ /* 0x040fe2000f8e0002 */
[----:B0-----:R-:W-:Y:S01]  /*bc00*/  R2UR UR9, R14 ;  /* 0x000000000e0972ca */ /* 0x001fe200000e0000 */
[----:B------:R-:W0:Y:S01]  /*bc10*/  F2I.U32.TRUNC.NTZ R8, R8 ;  /* 0x0000000800087305 */ /* 0x000e22000020f000 */
[----:B------:R-:W1:Y:S01]  /*bc20*/  LDC R14, c[0x0][0x610] ;  /* 0x00018400ff0e7b82 */ /* 0x000e620000000800 */
[----:B------:R-:W-:Y:S01]  /*bc30*/  IMAD R7, R7, UR11, R6 ;  /* 0x0000000b07077c24 */ /* 0x000fe2000f8e0206 */
[----:B------:R-:W-:-:S03]  /*bc40*/  ULDC UR10, c[0x0][0x618] ;  /* 0x00018600000a7ab9 */ /* 0x000fc60000000800 */
[----:B------:R-:W-:-:S05]  /*bc50*/  IMAD.IADD R5, R5, 0x1, R7 ;  /* 0x0000000105057824 */ /* 0x000fca00078e0207 */
[--C-:B------:R-:W-:Y:S02]  /*bc60*/  SHF.R.U64 R16, R4, UR10, R5.reuse ;  /* 0x0000000a04107c19 */ /* 0x100fe40008001205 */
[----:B------:R-:W-:Y:S01]  /*bc70*/  SHF.R.U32.HI R5, RZ, UR10, R5 ;  /* 0x0000000aff057c19 */ /* 0x000fe20008011605 */
[----:B------:R-:W-:Y:S01]  /*bc80*/  ULDC UR10, c[0x0][0x608] ;  /* 0x00018200000a7ab9 */ /* 0x000fe20000000800 */
[----:B0-----:R-:W-:Y:S02]  /*bc90*/  R2UR UR11, R8 ;  /* 0x00000000080b72ca */ /* 0x001fe400000e0000 */
[--C-:B------:R-:W-:Y:S02]  /*bca0*/  SHF.R.U64 R17, R16, UR10, R5.reuse ;  /* 0x0000000a10117c19 */ /* 0x100fe40008001205 */
[----:B------:R-:W-:Y:S01]  /*bcb0*/  SHF.R.U32.HI R4, RZ, UR10, R5 ;  /* 0x0000000aff047c19 */ /* 0x000fe20008011605 */
[----:B------:R-:W-:-:S03]  /*bcc0*/  UIADD3 UR10, -UR9, URZ, URZ ;  /* 0x0000003f090a7290 */ /* 0x000fc6000fffe13f */
[--C-:B------:R-:W-:Y:S01]  /*bcd0*/  SHF.R.U64 R19, R17, UR12, R4.reuse ;  /* 0x0000000c11137c19 */ /* 0x100fe20008001204 */
[----:B------:R-:W-:Y:S01]  /*bce0*/  ULDC UR9, c[0x0][0x144] ;  /* 0x0000510000097ab9 */ /* 0x000fe20000000800 */
[----:B------:R-:W-:-:S03]  /*bcf0*/  SHF.R.U32.HI R5, RZ, UR12, R4 ;  /* 0x0000000cff057c19 */ /* 0x000fc60008011604 */
[----:B------:R-:W-:Y:S01]  /*bd00*/  IMAD.MOV.U32 R4, RZ, RZ, R19 ;  /* 0x000000ffff047224 */ /* 0x000fe200078e0013 */
[----:B------:R-:W-:Y:S06]  /*bd10*/  @!P1 BRA `(.L_x_216) ;  /* 0x0000000000289947 */ /* 0x000fec0003800000 */
        /* <DEDUP_REMOVED lines=10> */
.L_x_216:
[----:B------:R-:W-:Y:S01]  /*bdc0*/  UIADD3 UR11, -UR11, URZ, URZ ;  /* 0x0000003f0b0b7290 */ /* 0x000fe2000fffe13f */
[----:B------:R-:W-:Y:S01]  /*bdd0*/  SHF.R.U64 R5, R4, UR17, R5 ;  /* 0x0000001104057c19 */ /* 0x000fe20008001205 */
[----:B------:R-:W-:Y:S01]  /*bde0*/  UIMAD UR8, UR9, UR10, UR8 ;  /* 0x0000000a090872a4 */ /* 0x000fe2000f8e0208 */
[----:B------:R-:W-:Y:S02]  /*bdf0*/  LOP3.LUT R4, R17, UR14, RZ, 0xc0, !PT ;  /* 0x0000000e11047c12 */ /* 0x000fe4000f8ec0ff */
[----:B------:R-:W-:Y:S01]  /*be00*/  ULDC UR9, c[0x0][0x148] ;  /* 0x0000520000097ab9 */ /* 0x000fe20000000800 */
[----:B------:R-:W-:Y:S01]  /*be10*/  IMAD.MOV R6, RZ, RZ, -R5 ;  /* 0x000000ffff067224 */ /* 0x000fe200078e0a05 */
[----:B------:R-:W-:Y:S01]  /*be20*/  @UP2 UIMAD UR8, UR9, UR11, UR16 ;  /* 0x0000000b090822a4 */ /* 0x000fe2000f8e0210 */
[----:B------:R-:W-:Y:S01]  /*be30*/  IMAD R5, R5, UR13, R4 ;  /* 0x0000000d05057c24 */ /* 0x000fe2000f8e0204 */
[----:B------:R-:W-:Y:S01]  /*be40*/  LOP3.LUT R7, R16, UR4, RZ, 0xc0, !PT ;  /* 0x0000000410077c12 */ /* 0x000fe2000f8ec0ff */
[----:B------:R-:W-:Y:S01]  /*be50*/  ULDC UR9, c[0x0][0x638] ;  /* 0x00018e0000097ab9 */ /* 0x000fe20000000800 */
[----:B------:R-:W-:Y:S01]  /*be60*/  PLOP3.LUT P1, PT, PT, PT, UP2, 0x80, 0x0 ;  /* 0x000000000000781c */ /* 0x000fe20003f2f028 */
[----:B------:R-:W-:-:S02]  /*be70*/  IMAD R4, R6, UR9, R19 ;  /* 0x0000000906047c24 */ /* 0x000fc4000f8e0213 */
[----:B-1----:R-:W-:Y:S01]  /*be80*/  IMAD R14, R5, R14, UR8 ;  /* 0x00000008050e7e24 */ /* 0x002fe2000f8e020e */
[----:B------:R-:W-:Y:S01]  /*be90*/  ULDC UR8, c[0x0][0x600] ;  /* 0x0001800000087ab9 */ /* 0x000fe20000000800 */
[----:B------:R-:W-:Y:S02]  /*bea0*/  IMAD.MOV.U32 R6, RZ, RZ, 0x1 ;  /* 0x00000001ff067424 */ /* 0x000fe400078e00ff */
[----:B------:R-:W-:-:S05]  /*beb0*/  IMAD R5, R4, UR8, R7 ;  /* 0x0000000804057c24 */ /* 0x000fca000f8e0207 */
[----:B------:R-:W-:Y:S02]  /*bec0*/  SEL R4, R5, R14, !P1 ;  /* 0x0000000e05047207 */ /* 0x000fe40004800000 */
[----:B------:R-:W-:-:S07]  /*bed0*/  SEL R5, R14, R5, !P1 ;  /* 0x000000050e057207 */ /* 0x000fce0004800000 */
.L_x_214:
[----:B------:R-:W-:Y:S05]  /*bee0*/  BSYNC B1 ;  /* 0x0000000000017941 */ /* 0x000fea0003800000 */
.L_x_213:
[----:B------:R-:W-:-:S13]  /*bef0*/  LOP3.LUT P1, RZ, R6, 0xff, RZ, 0xc0, !PT ;  /* 0x000000ff06ff7812 */ /* 0x000fda000782c0ff */
[----:B------:R-:W-:Y:S05]  /*bf00*/  @P1 BRA `(.L_x_217) ;  /* 0xfffffff400001947 */ /* 0x000fea000383ffff */
[----:B------:R-:W-:Y:S05]  /*bf10*/  BSYNC B0 ;  /* 0x0000000000007941 */ /* 0x000fea0003800000 */
.L_x_205:
[----:B------:R-:W-:-:S03]  /*bf20*/  UMOV UR8, 0xffffffff ;  /* 0xffffffff00087882 */ /* 0x000fc60000000000 */
[----:B------:R-:W-:Y:S05]  /*bf30*/  BRA.DIV UR8, `(.L_x_218) ;  /* 0x0000000608487947 */ /* 0x000fea000b800000 */
[----:B------:R-:W-:-:S13]  /*bf40*/  ELECT P0, URZ, PT ;  /* 0x00000000003f782f */ /* 0x000fda0003800000 */
.L_x_234:
[----:B------:R-:W-:Y:S04]  /*bf50*/  BSSY B0, `(.L_x_219) ;  /* 0x000002c000007945 */ /* 0x000fe80003800000 */
[----:B------:R-:W-:Y:S05]  /*bf60*/  @!P0 BRA `(.L_x_220) ;  /* 0x0000000000a88947 */ /* 0x000fea0003800000 */
[----:B------:R-:W-:-:S04]  /*bf70*/  ULOP3.LUT UR8, UR5, 0x2, URZ, 0xfc, !UPT ;  /* 0x0000000205087892 */ /* 0x000fc8000f8efc3f */
[----:B------:R-:W-:-:S06]  /*bf80*/  UISETP.NE.AND UP0, UPT, UR8, 0x3, UPT ;  /* 0x000000030800788c */ /* 0x000fcc000bf05270 */
[----:B------:R-:W-:-:S13]  /*bf90*/  PLOP3.LUT P0, PT, PT, PT, UP0, 0x80, 0x0 ;  /* 0x000000000000781c */ /* 0x000fda0003f0f008 */
[----:B------:R-:W-:Y:S05]  /*bfa0*/  @!P0 BRA `(.L_x_221) ;  /* 0x0000000000048947 */ /* 0x000fea0003800000 */
[----:B------:R-:W-:Y:S01]  /*bfb0*/  BPT.TRAP 0x1 ;  /* 0x000000040000795c */ /* 0x000fe20000300000 */
.L_x_221:
[----:B------:R-:W0:Y:S01]  /*bfc0*/  S2R R3, SR_CgaCtaId ;  /* 0x0000000000037919 */ /* 0x000e220000008800 */
[----:B------:R-:W-:Y:S02]  /*bfd0*/  MOV R0, 0x400 ;  /* 0x0000040000007802 */ /* 0x000fe40000000f00 */
[----:B------:R-:W-:Y:S02]  /*bfe0*/  SHF.L.U32 R2, R11, 0x1f, RZ ;  /* 0x0000001f0b027819 */ /* 0x000fe400000006ff */
[----:B0-----:R-:W-:-:S05]  /*bff0*/  LEA R3, R3, R0, 0x18 ;  /* 0x0000000003037211 */ /* 0x001fca00078ec0ff */
[----:B------:R-:W-:-:S04]  /*c000*/  VIADD R3, R3, 0x20 ;  /* 0x0000002003037836 */ /* 0x000fc80000000000 */
[C---:B------:R-:W-:Y:S02]  /*c010*/  IMAD R5, R10.reuse, 0x8, R3 ;  /* 0x000000080a057824 */ /* 0x040fe400078e0203 */
[----:B------:R-:W-:Y:S02]  /*c020*/  VIADD R10, R10, 0x1 ;  /* 0x000000010a0a7836 */ /* 0x000fe40000000000 */
[----:B------:R-:W0:Y:S03]  /*c030*/  SYNCS.PHASECHK.TRANS64.TRYWAIT P0, [R5+URZ], R2 ;  /* 0x00000002050075a7 */ /* 0x000e26000800017f */
[----:B------:R-:W-:-:S04]  /*c040*/  ISETP.NE.AND P1, PT, R10, 0x4, PT ;  /* 0x000000040a00780c */ /* 0x000fc80003f25270 */
[----:B------:R-:W-:Y:S02]  /*c050*/  SEL R0, RZ, 0x1, P1 ;  /* 0x00000001ff007807 */ /* 0x000fe40000800000 */
[----:B------:R-:W-:Y:S02]  /*c060*/  SEL R10, R10, RZ, P1 ;  /* 0x000000ff0a0a7207 */ /* 0x000fe40000800000 */
[----:B------:R-:W-:-:S03]  /*c070*/  LOP3.LUT R11, R11, R0, RZ, 0x3c, !PT ;  /* 0x000000000b0b7212 */ /* 0x000fc600078e3cff */
[----:B------:R-:W-:Y:S01]  /*c080*/  IMAD R7, R10, 0x8, R3 ;  /* 0x000000080a077824 */ /* 0x000fe200078e0203 */
[----:B------:R-:W-:Y:S01]  /*c090*/  SHF.L.U32 R4, R11, 0x1f, RZ ;  /* 0x0000001f0b047819 */ /* 0x000fe200000006ff */
[----:B0-----:R-:W-:Y:S06]  /*c0a0*/  @!P0 BRA `(.L_x_222) ;  /* 0x0000000400108947 */ /* 0x001fec0003800000 */
.L_x_235:
[----:B------:R-:W1:Y:S01]  /*c0b0*/  SYNCS.PHASECHK.TRANS64.TRYWAIT P0, [R7+URZ], R4 ;  /* 0x00000004070075a7 */ /* 0x000e62000800017f */
[----:B------:R-:W-:-:S05]  /*c0c0*/  VIADD R0, R10, 0x1 ;  /* 0x000000010a007836 */ /* 0x000fca0000000000 */
[----:B------:R-:W-:-:S04]  /*c0d0*/  ISETP.NE.AND P1, PT, R0, 0x4, PT ;  /* 0x000000040000780c */ /* 0x000fc80003f25270 */
[----:B0-----:R-:W-:Y:S02]  /*c0e0*/  SEL R2, RZ, 0x1, P1 ;  /* 0x00000001ff027807 */ /* 0x001fe40000800000 */
[----:B------:R-:W-:Y:S02]  /*c0f0*/  SEL R0, R0, RZ, P1 ;  /* 0x000000ff00007207 */ /* 0x000fe40000800000 */
[----:B------:R-:W-:-:S03]  /*c100*/  LOP3.LUT R11, R11, R2, RZ, 0x3c, !PT ;  /* 0x000000020b0b7212 */ /* 0x000fc600078e3cff */
[----:B------:R-:W-:Y:S01]  /*c110*/  IMAD R6, R0, 0x8, R3 ;  /* 0x0000000800067824 */ /* 0x000fe200078e0203 */
[----:B------:R-:W-:Y:S01]  /*c120*/  SHF.L.U32 R5, R11, 0x1f, RZ ;  /* 0x0000001f0b057819 */ /* 0x000fe200000006ff */
[----:B-1----:R-:W-:Y:S06]  /*c130*/  @!P0 BRA `(.L_x_223) ;  /* 0x0000000400008947 */ /* 0x002fec0003800000 */
.L_x_236:
[----:B------:R-:W1:Y:S01]  /*c140*/  SYNCS.PHASECHK.TRANS64.TRYWAIT P0, [R6+URZ], R5 ;  /* 0x00000005060075a7 */ /* 0x000e62000800017f */
[----:B------:R-:W-:-:S05]  /*c150*/  VIADD R0, R0, 0x1 ;  /* 0x0000000100007836 */ /* 0x000fca0000000000 */
[----:B------:R-:W-:-:S04]  /*c160*/  ISETP.NE.AND P1, PT, R0, 0x4, PT ;  /* 0x000000040000780c */ /* 0x000fc80003f25270 */
[----:B------:R-:W-:Y:S02]  /*c170*/  SEL R2, RZ, 0x1, P1 ;  /* 0x00000001ff027807 */ /* 0x000fe40000800000 */
[----:B------:R-:W-:Y:S02]  /*c180*/  SEL R0, R0, RZ, P1 ;  /* 0x000000ff00007207 */ /* 0x000fe40000800000 */
[----:B------:R-:W-:Y:S01]  /*c190*/  LOP3.LUT R2, R11, R2, RZ, 0x3c, !PT ;  /* 0x000000020b027212 */ /* 0x000fe200078e3cff */
[----:B-1----:R-:W-:Y:S06]  /*c1a0*/  @!P0 BRA `(.L_x_224) ;  /* 0x0000000000f88947 */ /* 0x002fec0003800000 */
.L_x_237:
[----:B------:R-:W-:Y:S01]  /*c1b0*/  IMAD R3, R0, 0x8, R3 ;  /* 0x0000000800037824 */ /* 0x000fe200078e0203 */
[----:B------:R-:W-:-:S07]  /*c1c0*/  SHF.L.U32 R0, R2, 0x1f, RZ ;  /* 0x0000001f02007819 */ /* 0x000fce00000006ff */
.L_x_225:
[----:B--2---:R2:W3:Y:S02]  /*c1d0*/  SYNCS.PHASECHK.TRANS64.TRYWAIT P0, [R3+URZ], R0 ;  /* 0x00000000030075a7 */ /* 0x0044e4000800017f */
[----:B---3--:R-:W-:Y:S05]  /*c1e0*/  @!P0 NANOSLEEP.SYNCS 0x989680 ;  /* 0x009896800000895d */ /* 0x008fea0003900000 */
[----:B------:R-:W3:Y:S02]  /*c1f0*/  @!P0 SYNCS.PHASECHK.TRANS64 P0, [R3+URZ], R0 ;  /* 0x00000000030085a7 */ /* 0x000ee4000800007f */
[----:B---3--:R-:W-:Y:S05]  /*c200*/  @!P0 BRA `(.L_x_225) ;  /* 0xfffffffc00f08947 */ /* 0x008fea000383ffff */
.L_x_220:
[----:B------:R-:W-:Y:S05]  /*c210*/  BSYNC B0 ;  /* 0x0000000000007941 */ /* 0x000fea0003800000 */
.L_x_219:
[----:B------:R-:W-:Y:S05]  /*c220*/  EXIT ;  /* 0x000000000000794d */ /* 0x000fea0003800000 */
.L_x_18:
[----:B0-----:R0:W1:Y:S02]  /*c230*/  SYNCS.PHASECHK.TRANS64.TRYWAIT P0, [R13+URZ+-0x8], R14 ;  /* 0xfffff80e0d0075a7 */ /* 0x001064000800017f */
[----:B-1----:R-:W-:Y:S05]  /*c240*/  @!P0 NANOSLEEP.SYNCS 0x989680 ;  /* 0x009896800000895d */ /* 0x002fea0003900000 */
[----:B------:R-:W1:Y:S02]  /*c250*/  @!P0 SYNCS.PHASECHK.TRANS64 P0, [R13+URZ+-0x8], R14 ;  /* 0xfffff80e0d0085a7 */ /* 0x000e64000800007f */
[----:B-1----:R-:W-:Y:S05]  /*c260*/  @!P0 BRA `(.L_x_18) ;  /* 0xfffffffc00f08947 */ /* 0x002fea000383ffff */
[----:B------:R-:W-:Y:S05]  /*c270*/  BRA `(.L_x_226) ;  /* 0xffffff5400447947 */ /* 0x000fea000383ffff */
.L_x_23:
[----:B-1----:R-:W-:-:S04]  /*c280*/  IMAD.U32 R15, RZ, RZ, UR4 ;  /* 0x00000004ff0f7e24 */ /* 0x002fc8000f8e00ff */
[----:B------:R1:W4:Y:S03]  /*c290*/  SYNCS.PHASECHK.TRANS64.TRYWAIT P0, [R15+URZ], R14 ;  /* 0x0000000e0f0075a7 */ /* 0x000326000800017f */
[----:B----4-:R-:W-:Y:S05]  /*c2a0*/  @!P0 NANOSLEEP.SYNCS 0x989680 ;  /* 0x009896800000895d */ /* 0x010fea0003900000 */
[----:B------:R-:W4:Y:S02]  /*c2b0*/  @!P0 SYNCS.PHASECHK.TRANS64 P0, [R15+URZ], R14 ;  /* 0x0000000e0f0085a7 */ /* 0x000f24000800007f */
[----:B----4-:R-:W-:Y:S05]  /*c2c0*/  @!P0 BRA `(.L_x_23) ;  /* 0xfffffffc00ec8947 */ /* 0x010fea000383ffff */
[----:B------:R-:W-:Y:S05]  /*c2d0*/  BRA `(.L_x_22) ;  /* 0xffffff5800b47947 */ /* 0x000fea000383ffff */
.L_x_29:
[----:B-1----:R-:W-:-:S04]  /*c2e0*/  IMAD.U32 R180, RZ, RZ, UR19 ;  /* 0x00000013ffb47e24 */ /* 0x002fc8000f8e00ff */
[----:B------:R1:W4:Y:S03]  /*c2f0*/  SYNCS.PHASECHK.TRANS64.TRYWAIT P0, [R180+URZ], R177 ;  /* 0x000000b1b40075a7 */ /* 0x000326000800017f */
[----:B----4-:R-:W-:Y:S05]  /*c300*/  @!P0 NANOSLEEP.SYNCS 0x989680 ;  /* 0x009896800000895d */ /* 0x010fea0003900000 */
[----:B------:R-:W4:Y:S02]  /*c310*/  @!P0 SYNCS.PHASECHK.TRANS64 P0, [R180+URZ], R177 ;  /* 0x000000b1b40085a7 */ /* 0x000f24000800007f */
[----:B----4-:R-:W-:Y:S05]  /*c320*/  @!P0 BRA `(.L_x_29) ;  /* 0xfffffffc00ec8947 */ /* 0x010fea000383ffff */
[----:B------:R-:W-:Y:S05]  /*c330*/  BRA `(.L_x_28) ;  /* 0xffffff6c00d07947 */ /* 0x000fea000383ffff */
.L_x_37:
[----:B----4-:R4:W0:Y:S02]  /*c340*/  SYNCS.PHASECHK.TRANS64.TRYWAIT P0, [R13+URZ+0x8], R14 ;  /* 0x0000080e0d0075a7 */ /* 0x010824000800017f */
[----:B0-----:R-:W-:Y:S05]  /*c350*/  @!P0 NANOSLEEP.SYNCS 0x989680 ;  /* 0x009896800000895d */ /* 0x001fea0003900000 */
[----:B------:R-:W0:Y:S02]  /*c360*/  @!P0 SYNCS.PHASECHK.TRANS64 P0, [R13+URZ+0x8], R14 ;  /* 0x0000080e0d0085a7 */ /* 0x000e24000800007f */
[----:B0-----:R-:W-:Y:S05]  /*c370*/  @!P0 BRA `(.L_x_37) ;  /* 0xfffffffc00f08947 */ /* 0x001fea000383ffff */
[----:B------:R-:W-:Y:S05]  /*c380*/  BRA `(.L_x_227) ;  /* 0xffffff8800147947 */ /* 0x000fea000383ffff */
.L_x_206:
[----:B------:R-:W-:Y:S01]  /*c390*/  BSSY B1, `(.L_x_228) ;  /* 0x0000006000017945 */ /* 0x000fe20003800000 */
[----:B------:R-:W-:-:S07]  /*c3a0*/  IMAD.MOV.U32 R6, RZ, RZ, -0x1 ;  /* 0xffffffffff067424 */ /* 0x000fce00078e00ff */
[----:B------:R-:W-:Y:S05]  /*c3b0*/  WARPSYNC.COLLECTIVE R6, `(.L_x_229) ;  /* 0x00000000060c7348 */ /* 0x000fea0003c00000 */
[----:B------:R-:W-:Y:S02]  /*c3c0*/  ELECT P1, UR62, PT ;  /* 0x00000000003e782f */ /* 0x000fe40003820000 */
[----:B------:R-:W-:Y:S01]  /*c3d0*/  MOV R6, UR62 ;  /* 0x0000003e00067c02 */ /* 0x000fe20008000f00 */
[----:B------:R-:W-:Y:S10]  /*c3e0*/  ENDCOLLECTIVE ;  /* 0x000000000000791b */ /* 0x000ff40003800000 */
.L_x_229:
[----:B------:R-:W-:Y:S05]  /*c3f0*/  BSYNC B1 ;  /* 0x0000000000017941 */ /* 0x000fea0003800000 */
.L_x_228:
[----:B------:R-:W-:Y:S05]  /*c400*/  BRA `(.L_x_230) ;  /* 0xffffffec00cc7947 */ /* 0x000fea000383ffff */
.L_x_209:
[----:B0-----:R0:W1:Y:S02]  /*c410*/  SYNCS.PHASECHK.TRANS64.TRYWAIT P1, [R14+URZ+0x20], R5 ;  /* 0x000020050e0075a7 */ /* 0x001064000802017f */
[----:B-1----:R-:W-:Y:S05]  /*c420*/  @!P1 NANOSLEEP.SYNCS 0x989680 ;  /* 0x009896800000995d */ /* 0x002fea0003900000 */
[----:B------:R-:W1:Y:S02]  /*c430*/  @!P1 SYNCS.PHASECHK.TRANS64 P1, [R14+URZ+0x20], R5 ;  /* 0x000020050e0095a7 */ /* 0x000e64000802007f */
[----:B-1----:R-:W-:Y:S05]  /*c440*/  @!P1 BRA `(.L_x_209) ;  /* 0xfffffffc00f09947 */ /* 0x002fea000383ffff */
[----:B------:R-:W-:Y:S05]  /*c450*/  BRA `(.L_x_231) ;  /* 0xfffffff000047947 */ /* 0x000fea000383ffff */
.L_x_218:
[----:B------:R-:W-:Y:S01]  /*c460*/  BSSY B0, `(.L_x_232) ;  /* 0x0000006000007945 */ /* 0x000fe20003800000 */
[----:B------:R-:W-:-:S07]  /*c470*/  IMAD.MOV.U32 R6, RZ, RZ, -0x1 ;  /* 0xffffffffff067424 */ /* 0x000fce00078e00ff */
[----:B------:R-:W-:Y:S05]  /*c480*/  WARPSYNC.COLLECTIVE R6, `(.L_x_233) ;  /* 0x00000000060c7348 */ /* 0x000fea0003c00000 */
[----:B------:R-:W-:Y:S02]  /*c490*/  ELECT P1, UR62, PT ;  /* 0x00000000003e782f */ /* 0x000fe40003820000 */
[----:B------:R-:W-:Y:S01]  /*c4a0*/  MOV R6, UR62 ;  /* 0x0000003e00067c02 */ /* 0x000fe20008000f00 */
[----:B------:R-:W-:Y:S10]  /*c4b0*/  ENDCOLLECTIVE ;  /* 0x000000000000791b */ /* 0x000ff40003800000 */
.L_x_233:
[----:B------:R-:W-:Y:S05]  /*c4c0*/  BSYNC B0 ;  /* 0x0000000000007941 */ /* 0x000fea0003800000 */
.L_x_232:
[----:B------:R-:W-:Y:S01]  /*c4d0*/  PLOP3.LUT P0, PT, P1, PT, PT, 0x80, 0x0 ;  /* 0x000000000000781c */ /* 0x000fe20000f0f070 */
[----:B------:R-:W-:-:S12]  /*c4e0*/  BRA `(.L_x_234) ;  /* 0xfffffff800987947 */ /* 0x000fd8000383ffff */
.L_x_222:
[----:B0-----:R0:W1:Y:S02]  /*c4f0*/  SYNCS.PHASECHK.TRANS64.TRYWAIT P0, [R5+URZ], R2 ;  /* 0x00000002050075a7 */ /* 0x001064000800017f */
[----:B-1----:R-:W-:Y:S05]  /*c500*/  @!P0 NANOSLEEP.SYNCS 0x989680 ;  /* 0x009896800000895d */ /* 0x002fea0003900000 */
[----:B------:R-:W1:Y:S02]  /*c510*/  @!P0 SYNCS.PHASECHK.TRANS64 P0, [R5+URZ], R2 ;  /* 0x00000002050085a7 */ /* 0x000e64000800007f */
[----:B-1----:R-:W-:Y:S05]  /*c520*/  @!P0 BRA `(.L_x_222) ;  /* 0xfffffffc00f08947 */ /* 0x002fea000383ffff */
[----:B------:R-:W-:Y:S05]  /*c530*/  BRA `(.L_x_235) ;  /* 0xfffffff800dc7947 */ /* 0x000fea000383ffff */
.L_x_223:
[----:B0-----:R0:W1:Y:S02]  /*c540*/  SYNCS.PHASECHK.TRANS64.TRYWAIT P0, [R7+URZ], R4 ;  /* 0x00000004070075a7 */ /* 0x001064000800017f */
[----:B-1----:R-:W-:Y:S05]  /*c550*/  @!P0 NANOSLEEP.SYNCS 0x989680 ;  /* 0x009896800000895d */ /* 0x002fea0003900000 */
[----:B------:R-:W1:Y:S02]  /*c560*/  @!P0 SYNCS.PHASECHK.TRANS64 P0, [R7+URZ], R4 ;  /* 0x00000004070085a7 */ /* 0x000e64000800007f */
[----:B-1----:R-:W-:Y:S05]  /*c570*/  @!P0 BRA `(.L_x_223) ;  /* 0xfffffffc00f08947 */ /* 0x002fea000383ffff */
[----:B------:R-:W-:Y:S05]  /*c580*/  BRA `(.L_x_236) ;  /* 0xfffffff800ec7947 */ /* 0x000fea000383ffff */
.L_x_224:
[----:B-1----:R1:W2:Y:S02]  /*c590*/  SYNCS.PHASECHK.TRANS64.TRYWAIT P0, [R6+URZ], R5 ;  /* 0x00000005060075a7 */ /* 0x0022a4000800017f */
[----:B--2---:R-:W-:Y:S05]  /*c5a0*/  @!P0 NANOSLEEP.SYNCS 0x989680 ;  /* 0x009896800000895d */ /* 0x004fea0003900000 */
[----:B------:R-:W2:Y:S02]  /*c5b0*/  @!P0 SYNCS.PHASECHK.TRANS64 P0, [R6+URZ], R5 ;  /* 0x00000005060085a7 */ /* 0x000ea4000800007f */
[----:B--2---:R-:W-:Y:S05]  /*c5c0*/  @!P0 BRA `(.L_x_224) ;  /* 0xfffffffc00f08947 */ /* 0x004fea000383ffff */
[----:B------:R-:W-:Y:S05]  /*c5d0*/  BRA `(.L_x_237) ;  /* 0xfffffff800f47947 */ /* 0x000fea000383ffff */
.L_x_238:
[----:B------:R-:W-:-:S00]  /*c5e0*/  BRA `(.L_x_238) ;  /* 0xfffffffc00fc7947 */ /* 0x000fc0000383ffff */
[----:B------:R-:W-:-:S00]  /*c5f0*/  NOP ;  /* 0x0000000000007918 */ /* 0x000fc00000000000 */
        /* <DEDUP_REMOVED lines=8> */
.L_x_239:


//--------------------- .nv.shared._ZN7cutlass13device_kernelINS_4gemm6kernel13GemmUniversalIN4cute5tupleIJiiiiEEENS1_10collective13CollectiveMmaINS1_37MainloopSm90TmaGmmaWarpSpecializedFP8ILi4ENS5_IJNS4_1CILi2EEENSA_ILi1EEESC_EEENS1_32KernelTmaWarpSpecializedPingpongEEENS5_IJNSA_ILi64EEENSA_ILi160EEENSA_ILi256EEEEEENS_12float_e4m3_tENS5_IJlSC_lEEESK_SL_NS4_8TiledMMAINS4_8MMA_AtomIJNS4_4SM904GMMA30MMA_64x32x32_F32E4M3E4M3_SS_TNILNSP_7ScaleInE1ELSR_1EEEEEENS4_6LayoutINS5_IJSC_SC_SC_EEENS5_IJNSA_ILi0EEESW_SW_EEEEENS5_IJNS4_10UnderscoreESZ_SZ_EEEEENS4_13SM90_TMA_LOADENS4_14ComposedLayoutINS4_7SwizzleILi3ELi4ELi3EEENS4_18smem_ptr_flag_bitsILi8EEENSU_INS5_IJNSA_ILi8EEENSA_ILi128EEEEEENS5_IJS19_SC_EEEEEEEvNS4_8identityENS4_23SM90_TMA_LOAD_MULTICASTES1D_vS1E_EENS_8epilogue10collective6detail29Sm90TmaWarpSpecializedAdapterINS1I_15DefaultEpilogueISK_SL_SL_NS1H_6thread17LinearCombinationISK_Li1EffLNS1M_9ScaleType4KindE0ELNS_15FloatRoundStyleE2ESK_EENS1_15EpilogueDefaultEEEEEvvEEEEvNT_6ParamsE --------------------------
	.section	.nv.shared._ZN7cutlass13device_kernelINS_4gemm6kernel13GemmUniversalIN4cute5tupleIJiiiiEEENS1_10collective13CollectiveMmaINS1_37MainloopSm90TmaGmmaWarpSpecializedFP8ILi4ENS5_IJNS4_1CILi2EEENSA_ILi1EEESC_EEENS1_32KernelTmaWarpSpecializedPingpongEEENS5_IJNSA_ILi64EEENSA_ILi160EEENSA_ILi256EEEEEENS_12float_e4m3_tENS5_IJlSC_lEEESK_SL_NS4_8TiledMMAINS4_8MMA_AtomIJNS4_4SM904GMMA30MMA_64x32x32_F32E4M3E4M3_SS_TNILNSP_7ScaleInE1ELSR_1EEEEEENS4_6LayoutINS5_IJSC_SC_SC_EEENS5_IJNSA_ILi0EEESW_SW_EEEEENS5_IJNS4_10UnderscoreESZ_SZ_EEEEENS4_13SM90_TMA_LOADENS4_14ComposedLayoutINS4_7SwizzleILi3ELi4ELi3EEENS4_18smem_ptr_flag_bitsILi8EEENSU_INS5_IJNSA_ILi8EEENSA_ILi128EEEEEENS5_IJS19_SC_EEEEEEEvNS4_8identityENS4_23SM90_TMA_LOAD_MULTICASTES1D_vS1E_EENS_8epilogue10collective6detail29Sm90TmaWarpSpecializedAdapterINS1I_15DefaultEpilogueISK_SL_SL_NS1H_6thread17LinearCombinationISK_Li1EffLNS1M_9ScaleType4KindE0ELNS_15FloatRoundStyleE2ESK_EENS1_15EpilogueDefaultEEEEEvvEEEEvNT_6ParamsE,"aw",@nobits
	.sectionflags	@""
	.align	16
	.zero		1024


//--------------------- .nv.shared.reserved.0     --------------------------
	.section	.nv.shared.reserved.0,"aw",@nobits
	.weak		__nv_reservedSMEM_offset_0_alias
	.size		__nv_reservedSMEM_offset_0_alias, 0, 0
	.other		__nv_reservedSMEM_offset_0_alias,@"STO_CUDA_RESERVED_SHARED STV_DEFAULT"
__nv_reservedSMEM_offset_0_alias:
	.zero		0


//--------------------- .nv.global                --------------------------
	.section	.nv.global,"aw",@nobits
.nv.global:
	.type		_ZN40_INTERNAL_38d0baf2_4_k_cu_af80df47_106934cute1_E,@object
	.size		_ZN40_INTERNAL_38d0baf2_4_k_cu_af80df47_106934cute1_E,(_ZN40_INTERNAL_38d0baf2_4_k_cu_af80df47_106934cuda3std3__45__cpo6cbeginE - _ZN40_INTERNAL_38d0baf2_4_k_cu_af80df47_106934cute1_E)
_ZN40_INTERNAL_38d0baf2_4_k_cu_af80df47_106934cute1_E:
	.zero		1
	.type		_ZN40_INTERNAL_38d0baf2_4_k_cu_af80df47_106934cuda3std3__45__cpo6cbeginE,@object
	.size		_ZN40_INTERNAL_38d0baf2_4_k_cu_af80df47_106934cuda3std3__45__cpo6cbeginE,(_ZN40_INTERNAL_38d0baf2_4_k_cu_af80df47_106934cuda3std3__48in_placeE - _ZN40_INTERNAL_38d0baf2_4_k_cu_af80df47_106934cuda3std3__45__cpo6cbeginE)
_ZN40_INTERNAL_38d0baf2_4_k_cu_af80df47_106934cuda3std3__45__cpo6cbeginE:
	.zero		1
	.type		_ZN40_INTERNAL_38d0baf2_4_k_cu_af80df47_106934cuda3std3__48in_placeE,@object
	.size		_ZN40_INTERNAL_38d0baf2_4_k_cu_af80df47_106934cuda3std3__48in_placeE,(_ZN40_INTERNAL_38d0baf2_4_k_cu_af80df47_106934cuda3std6ranges3__45__cpo9iter_moveE - _ZN40_INTERNAL_38d0baf2_4_k_cu_af80df47_106934cuda3std3__48in_placeE)
_ZN40_INTERNAL_38d0baf2_4_k_cu_af80df47_106934cuda3std3__48in_placeE:
	.zero		1
	.type		_ZN40_INTERNAL_38d0baf2_4_k_cu_af80df47_106934cuda3std6ranges3__45__cpo9iter_moveE,@object
	.size		_ZN40_INTERNAL_38d0baf2_4_k_cu_af80df47_106934cuda3std6ranges3__45__cpo9iter_moveE,(_ZN40_INTERNAL_38d0baf2_4_k_cu_af80df47_106934cuda3std3__45__cpo5beginE - _ZN40_INTERNAL_38d0baf2_4_k_cu_af80df47_106934cuda3std6ranges3__45__cpo9iter_moveE)
_ZN40_INTERNAL_38d0baf2_4_k_cu_af80df47_106934cuda3std6ranges3__45__cpo9iter_moveE:
	.zero		1
	.type		_ZN40_INTERNAL_38d0baf2_4_k_cu_af80df47_106934cuda3std3__45__cpo5beginE,@object
	.size		_ZN40_INTERNAL_38d0baf2_4_k_cu_af80df47_106934cuda3std3__45__cpo5beginE,(_ZN40_INTERNAL_38d0baf2_4_k_cu_af80df47_106934cuda3std3__442_GLOBAL__N__38d0baf2_4_k_cu_af80df47_106936ignoreE - _ZN40_INTERNAL_38d0baf2_4_k_cu_af80df47_106934cuda3std3__45__cpo5beginE)
_ZN40_INTERNAL_38d0baf2_4_k_cu_af80df47_106934cuda3std3__45__cpo5beginE:
	.zero		1
	.type		_ZN40_INTERNAL_38d0baf2_4_k_cu_af80df47_106934cuda3std3__442_GLOBAL__N__38d0baf2_4_k_cu_af80df47_106936ignoreE,@object
	.size		_ZN40_INTERNAL_38d0baf2_4_k_cu_af80df47_106934cuda3std3__442_GLOBAL__N__38d0baf2_4_k_cu_af80df47_106936ignoreE,(_ZN40_INTERNAL_38d0baf2_4_k_cu_af80df47_106934cute7productE - _ZN40_INTERNAL_38d0baf2_4_k_cu_af80df47_106934cuda3std3__442_GLOBAL__N__38d0baf2_4_k_cu_af80df47_106936ignoreE)
_ZN40_INTERNAL_38d0baf2_4_k_cu_af80df47_106934cuda3std3__442_GLOBAL__N__38d0baf2_4_k_cu_af80df47_106936ignoreE:
	.zero		1
	.type		_ZN40_INTERNAL_38d0baf2_4_k_cu_af80df47_106934cute7productE,@object
	.size		_ZN40_INTERNAL_38d0baf2_4_k_cu_af80df47_106934cute7productE,(_ZN40_INTERNAL_38d0baf2_4_k_cu_af80df47_106934cuda3std3__45__cpo3endE - _ZN40_INTERNAL_38d0baf2_4_k_cu_af80df47_106934cute7productE)
_ZN40_INTERNAL_38d0baf2_4_k_cu_af80df47_106934cute7productE:
	.zero		1
	.type		_ZN40_INTERNAL_38d0baf2_4_k_cu_af80df47_106934cuda3std3__45__cpo3endE,@object
	.size		_ZN40_INTERNAL_38d0baf2_4_k_cu_af80df47_106934cuda3std3__45__cpo3endE,(_ZN40_INTERNAL_38d0baf2_4_k_cu_af80df47_106934cuda3std3__419piecewise_constructE - _ZN40_INTERNAL_38d0baf2_4_k_cu_af80df47_106934cuda3std3__45__cpo3endE)
_ZN40_INTERNAL_38d0baf2_4_k_cu_af80df47_106934cuda3std3__45__cpo3endE:
	.zero		1
	.type		_ZN40_INTERNAL_38d0baf2_4_k_cu_af80df47_106934cuda3std3__419piecewise_constructE,@object
	.size		_ZN40_INTERNAL_38d0baf2_4_k_cu_af80df47_106934cuda3std3__419piecewise_constructE,(_ZN40_INTERNAL_38d0baf2_4_k_cu_af80df47_106934cuda3std3__45__cpo4cendE - _ZN40_INTERNAL_38d0baf2_4_k_cu_af80df47_106934cuda3std3__419piecewise_constructE)
_ZN40_INTERNAL_38d0baf2_4_k_cu_af80df47_106934cuda3std3__419piecewise_constructE:
	.zero		1
	.type		_ZN40_INTERNAL_38d0baf2_4_k_cu_af80df47_106934cuda3std3__45__cpo4cendE,@object
	.size		_ZN40_INTERNAL_38d0baf2_4_k_cu_af80df47_106934cuda3std3__45__cpo4cendE,(_ZN40_INTERNAL_38d0baf2_4_k_cu_af80df47_106934cuda3std6ranges3__45__cpo4swapE - _ZN40_INTERNAL_38d0baf2_4_k_cu_af80df47_106934cuda3std3__45__cpo4cendE)
_ZN40_INTERNAL_38d0baf2_4_k_cu_af80df47_106934cuda3std3__45__cpo4cendE:
	.zero		1
	.type		_ZN40_INTERNAL_38d0baf2_4_k_cu_af80df47_106934cuda3std6ranges3__45__cpo4swapE,@object
	.size		_ZN40_INTERNAL_38d0baf2_4_k_cu_af80df47_106934cuda3std6ranges3__45__cpo4swapE,(.L_7 - _ZN40_INTERNAL_38d0baf2_4_k_cu_af80df47_106934cuda3std6ranges3__45__cpo4swapE)
_ZN40_INTERNAL_38d0baf2_4_k_cu_af80df47_106934cuda3std6ranges3__45__cpo4swapE:
	.zero		1
.L_7:


//--------------------- .nv.constant0._ZN7cutlass13device_kernelINS_4gemm6kernel13GemmUniversalIN4cute5tupleIJiiiiEEENS1_10collective13CollectiveMmaINS1_37MainloopSm90TmaGmmaWarpSpecializedFP8ILi4ENS5_IJNS4_1CILi2EEENSA_ILi1EEESC_EEENS1_32KernelTmaWarpSpecializedPingpongEEENS5_IJNSA_ILi64EEENSA_ILi160EEENSA_ILi256EEEEEENS_12float_e4m3_tENS5_IJlSC_lEEESK_SL_NS4_8TiledMMAINS4_8MMA_AtomIJNS4_4SM904GMMA30MMA_64x32x32_F32E4M3E4M3_SS_TNILNSP_7ScaleInE1ELSR_1EEEEEENS4_6LayoutINS5_IJSC_SC_SC_EEENS5_IJNSA_ILi0EEESW_SW_EEEEENS5_IJNS4_10UnderscoreESZ_SZ_EEEEENS4_13SM90_TMA_LOADENS4_14ComposedLayoutINS4_7SwizzleILi3ELi4ELi3EEENS4_18smem_ptr_flag_bitsILi8EEENSU_INS5_IJNSA_ILi8EEENSA_ILi128EEEEEENS5_IJS19_SC_EEEEEEEvNS4_8identityENS4_23SM90_TMA_LOAD_MULTICASTES1D_vS1E_EENS_8epilogue10collective6detail29Sm90TmaWarpSpecializedAdapterINS1I_15DefaultEpilogueISK_SL_SL_NS1H_6thread17LinearCombinationISK_Li1EffLNS1M_9ScaleType4KindE0ELNS_15FloatRoundStyleE2ESK_EENS1_15EpilogueDefaultEEEEEvvEEEEvNT_6ParamsE --------------------------
	.section	.nv.constant0._ZN7cutlass13device_kernelINS_4gemm6kernel13GemmUniversalIN4cute5tupleIJiiiiEEENS1_10collective13CollectiveMmaINS1_37MainloopSm90TmaGmmaWarpSpecializedFP8ILi4ENS5_IJNS4_1CILi2EEENSA_ILi1EEESC_EEENS1_32KernelTmaWarpSpecializedPingpongEEENS5_IJNSA_ILi64EEENSA_ILi160EEENSA_ILi256EEEEEENS_12float_e4m3_tENS5_IJlSC_lEEESK_SL_NS4_8TiledMMAINS4_8MMA_AtomIJNS4_4SM904GMMA30MMA_64x32x32_F32E4M3E4M3_SS_TNILNSP_7ScaleInE1ELSR_1EEEEEENS4_6LayoutINS5_IJSC_SC_SC_EEENS5_IJNSA_ILi0EEESW_SW_EEEEENS5_IJNS4_10UnderscoreESZ_SZ_EEEEENS4_13SM90_TMA_LOADENS4_14ComposedLayoutINS4_7SwizzleILi3ELi4ELi3EEENS4_18smem_ptr_flag_bitsILi8EEENSU_INS5_IJNSA_ILi8EEENSA_ILi128EEEEEENS5_IJS19_SC_EEEEEEEvNS4_8identityENS4_23SM90_TMA_LOAD_MULTICASTES1D_vS1E_EENS_8epilogue10collective6detail29Sm90TmaWarpSpecializedAdapterINS1I_15DefaultEpilogueISK_SL_SL_NS1H_6thread17LinearCombinationISK_Li1EffLNS1M_9ScaleType4KindE0ELNS_15FloatRoundStyleE2ESK_EENS1_15EpilogueDefaultEEEEEvvEEEEvNT_6ParamsE,"a",@progbits
	.sectionflags	@""
	.align	4
.nv.constant0._ZN7cutlass13device_kernelINS_4gemm6kernel13GemmUniversalIN4cute5tupleIJiiiiEEENS1_10collective13CollectiveMmaINS1_37MainloopSm90TmaGmmaWarpSpecializedFP8ILi4ENS5_IJNS4_1CILi2EEENSA_ILi1EEESC_EEENS1_32KernelTmaWarpSpecializedPingpongEEENS5_IJNSA_ILi64EEENSA_ILi160EEENSA_ILi256EEEEEENS_12float_e4m3_tENS5_IJlSC_lEEESK_SL_NS4_8TiledMMAINS4_8MMA_AtomIJNS4_4SM904GMMA30MMA_64x32x32_F32E4M3E4M3_SS_TNILNSP_7ScaleInE1ELSR_1EEEEEENS4_6LayoutINS5_IJSC_SC_SC_EEENS5_IJNSA_ILi0EEESW_SW_EEEEENS5_IJNS4_10UnderscoreESZ_SZ_EEEEENS4_13SM90_TMA_LOADENS4_14ComposedLayoutINS4_7SwizzleILi3ELi4ELi3EEENS4_18smem_ptr_flag_bitsILi8EEENSU_INS5_IJNSA_ILi8EEENSA_ILi128EEEEEENS5_IJS19_SC_EEEEEEEvNS4_8identityENS4_23SM90_TMA_LOAD_MULTICASTES1D_vS1E_EENS_8epilogue10collective6detail29Sm90TmaWarpSpecializedAdapterINS1I_15DefaultEpilogueISK_SL_SL_NS1H_6thread17LinearCombinationISK_Li1EffLNS1M_9ScaleType4KindE0ELNS_15FloatRoundStyleE2ESK_EENS1_15EpilogueDefaultEEEEEvvEEEEvNT_6ParamsE:
	.zero		1664


//--------------------- SYMBOLS --------------------------

	.type		.nv.reservedSmem.offset0,@object
	.size		.nv.reservedSmem.offset0,0x4
